//
// Generated by NVIDIA NVVM Compiler
//
// Compiler Build ID: CL-36424714
// Cuda compilation tools, release 13.0, V13.0.88
// Based on NVVM 20.0.0
//

.version 9.0
.target sm_100
.address_size 64

	// .globl	_Z10cal_kerneliiiiiiiPi
// _ZZ13p3_cal_kerneliiiiPiiE10shared_mem has been demoted
.extern .shared .align 16 .b8 shared_mem[];

.visible .entry _Z10cal_kerneliiiiiiiPi(
	.param .u32 _Z10cal_kerneliiiiiiiPi_param_0,
	.param .u32 _Z10cal_kerneliiiiiiiPi_param_1,
	.param .u32 _Z10cal_kerneliiiiiiiPi_param_2,
	.param .u32 _Z10cal_kerneliiiiiiiPi_param_3,
	.param .u32 _Z10cal_kerneliiiiiiiPi_param_4,
	.param .u32 _Z10cal_kerneliiiiiiiPi_param_5,
	.param .u32 _Z10cal_kerneliiiiiiiPi_param_6,
	.param .u64 .ptr .align 1 _Z10cal_kerneliiiiiiiPi_param_7
)
{
	.reg .pred 	%p<25>;
	.reg .b32 	%r<154>;
	.reg .b64 	%rd<45>;

	ld.param.u32 	%r54, [_Z10cal_kerneliiiiiiiPi_param_0];
	ld.param.u32 	%r56, [_Z10cal_kerneliiiiiiiPi_param_1];
	ld.param.u32 	%r57, [_Z10cal_kerneliiiiiiiPi_param_2];
	ld.param.u32 	%r58, [_Z10cal_kerneliiiiiiiPi_param_3];
	ld.param.u32 	%r59, [_Z10cal_kerneliiiiiiiPi_param_4];
	ld.param.u32 	%r55, [_Z10cal_kerneliiiiiiiPi_param_6];
	ld.param.u64 	%rd9, [_Z10cal_kerneliiiiiiiPi_param_7];
	cvta.to.global.u64 	%rd1, %rd9;
	mov.u32 	%r60, %ctaid.x;
	div.u32 	%r61, %r60, %r59;
	add.s32 	%r1, %r61, %r57;
	mul.lo.s32 	%r62, %r61, %r59;
	sub.s32 	%r63, %r60, %r62;
	add.s32 	%r2, %r63, %r58;
	mad.lo.s32 	%r64, %r54, %r54, -1;
	mov.u32 	%r3, %ntid.x;
	div.u32 	%r4, %r64, %r3;
	mul.lo.s32 	%r147, %r56, %r54;
	setp.lt.s32 	%p1, %r54, 1;
	setp.ge.s32 	%p2, %r147, %r55;
	or.pred  	%p3, %p1, %p2;
	@%p3 bra 	$L__BB0_31;
	add.s32 	%r65, %r4, 1;
	mul.lo.s32 	%r6, %r1, %r54;
	mov.u32 	%r7, %tid.x;
	mul.lo.s32 	%r8, %r2, %r54;
	add.s32 	%r66, %r147, %r54;
	min.s32 	%r9, %r66, %r55;
	and.b32  	%r10, %r65, 3;
	and.b32  	%r11, %r65, -4;
	neg.s32 	%r12, %r11;
	add.s32 	%r13, %r7, %r3;
	shl.b32 	%r14, %r3, 2;
	shl.b32 	%r67, %r3, 1;
	add.s32 	%r15, %r7, %r67;
	mad.lo.s32 	%r16, %r3, 3, %r7;
$L__BB0_2:
	setp.gt.u32 	%p4, %r4, 2147483646;
	@%p4 bra 	$L__BB0_30;
	setp.lt.u32 	%p5, %r4, 3;
	mul.lo.s32 	%r18, %r147, %r55;
	mov.b32 	%r153, 0;
	@%p5 bra 	$L__BB0_18;
	mov.u32 	%r148, %r7;
	mov.u32 	%r149, %r16;
	mov.u32 	%r150, %r15;
	mov.u32 	%r151, %r13;
	mov.u32 	%r152, %r12;
$L__BB0_5:
	div.u32 	%r69, %r148, %r54;
	add.s32 	%r24, %r69, %r6;
	mul.lo.s32 	%r70, %r69, %r54;
	sub.s32 	%r71, %r148, %r70;
	add.s32 	%r25, %r71, %r8;
	max.s32 	%r72, %r24, %r25;
	setp.ge.s32 	%p6, %r72, %r55;
	@%p6 bra 	$L__BB0_8;
	mul.lo.s32 	%r73, %r24, %r55;
	add.s32 	%r74, %r73, %r147;
	mul.wide.s32 	%rd10, %r74, 4;
	add.s64 	%rd11, %rd1, %rd10;
	ld.global.u32 	%r75, [%rd11];
	add.s32 	%r76, %r25, %r18;
	mul.wide.s32 	%rd12, %r76, 4;
	add.s64 	%rd13, %rd1, %rd12;
	ld.global.u32 	%r77, [%rd13];
	add.s32 	%r26, %r77, %r75;
	add.s32 	%r78, %r73, %r25;
	mul.wide.s32 	%rd14, %r78, 4;
	add.s64 	%rd2, %rd1, %rd14;
	ld.global.u32 	%r79, [%rd2];
	setp.ge.s32 	%p7, %r26, %r79;
	@%p7 bra 	$L__BB0_8;
	st.global.u32 	[%rd2], %r26;
$L__BB0_8:
	div.u32 	%r80, %r151, %r54;
	add.s32 	%r27, %r80, %r6;
	mul.lo.s32 	%r81, %r80, %r54;
	sub.s32 	%r82, %r151, %r81;
	add.s32 	%r28, %r82, %r8;
	max.s32 	%r83, %r27, %r28;
	setp.ge.s32 	%p8, %r83, %r55;
	@%p8 bra 	$L__BB0_11;
	mul.lo.s32 	%r84, %r27, %r55;
	add.s32 	%r85, %r84, %r147;
	mul.wide.s32 	%rd15, %r85, 4;
	add.s64 	%rd16, %rd1, %rd15;
	ld.global.u32 	%r86, [%rd16];
	add.s32 	%r87, %r28, %r18;
	mul.wide.s32 	%rd17, %r87, 4;
	add.s64 	%rd18, %rd1, %rd17;
	ld.global.u32 	%r88, [%rd18];
	add.s32 	%r29, %r88, %r86;
	add.s32 	%r89, %r84, %r28;
	mul.wide.s32 	%rd19, %r89, 4;
	add.s64 	%rd3, %rd1, %rd19;
	ld.global.u32 	%r90, [%rd3];
	setp.ge.s32 	%p9, %r29, %r90;
	@%p9 bra 	$L__BB0_11;
	st.global.u32 	[%rd3], %r29;
$L__BB0_11:
	div.u32 	%r91, %r150, %r54;
	add.s32 	%r30, %r91, %r6;
	mul.lo.s32 	%r92, %r91, %r54;
	sub.s32 	%r93, %r150, %r92;
	add.s32 	%r31, %r93, %r8;
	max.s32 	%r94, %r30, %r31;
	setp.ge.s32 	%p10, %r94, %r55;
	@%p10 bra 	$L__BB0_14;
	mul.lo.s32 	%r95, %r30, %r55;
	add.s32 	%r96, %r95, %r147;
	mul.wide.s32 	%rd20, %r96, 4;
	add.s64 	%rd21, %rd1, %rd20;
	ld.global.u32 	%r97, [%rd21];
	add.s32 	%r98, %r31, %r18;
	mul.wide.s32 	%rd22, %r98, 4;
	add.s64 	%rd23, %rd1, %rd22;
	ld.global.u32 	%r99, [%rd23];
	add.s32 	%r32, %r99, %r97;
	add.s32 	%r100, %r95, %r31;
	mul.wide.s32 	%rd24, %r100, 4;
	add.s64 	%rd4, %rd1, %rd24;
	ld.global.u32 	%r101, [%rd4];
	setp.ge.s32 	%p11, %r32, %r101;
	@%p11 bra 	$L__BB0_14;
	st.global.u32 	[%rd4], %r32;
$L__BB0_14:
	div.u32 	%r102, %r149, %r54;
	add.s32 	%r33, %r102, %r6;
	mul.lo.s32 	%r103, %r102, %r54;
	sub.s32 	%r104, %r149, %r103;
	add.s32 	%r34, %r104, %r8;
	max.s32 	%r105, %r33, %r34;
	setp.ge.s32 	%p12, %r105, %r55;
	@%p12 bra 	$L__BB0_17;
	mul.lo.s32 	%r106, %r33, %r55;
	add.s32 	%r107, %r106, %r147;
	mul.wide.s32 	%rd25, %r107, 4;
	add.s64 	%rd26, %rd1, %rd25;
	ld.global.u32 	%r108, [%rd26];
	add.s32 	%r109, %r34, %r18;
	mul.wide.s32 	%rd27, %r109, 4;
	add.s64 	%rd28, %rd1, %rd27;
	ld.global.u32 	%r110, [%rd28];
	add.s32 	%r35, %r110, %r108;
	add.s32 	%r111, %r106, %r34;
	mul.wide.s32 	%rd29, %r111, 4;
	add.s64 	%rd5, %rd1, %rd29;
	ld.global.u32 	%r112, [%rd5];
	setp.ge.s32 	%p13, %r35, %r112;
	@%p13 bra 	$L__BB0_17;
	st.global.u32 	[%rd5], %r35;
$L__BB0_17:
	add.s32 	%r152, %r152, 4;
	add.s32 	%r151, %r151, %r14;
	add.s32 	%r150, %r150, %r14;
	add.s32 	%r149, %r149, %r14;
	add.s32 	%r148, %r148, %r14;
	setp.ne.s32 	%p14, %r152, 0;
	mov.u32 	%r153, %r11;
	@%p14 bra 	$L__BB0_5;
$L__BB0_18:
	setp.eq.s32 	%p15, %r10, 0;
	@%p15 bra 	$L__BB0_30;
	mad.lo.s32 	%r42, %r153, %r3, %r7;
	div.u32 	%r113, %r42, %r54;
	add.s32 	%r43, %r113, %r6;
	mul.lo.s32 	%r114, %r113, %r54;
	sub.s32 	%r115, %r42, %r114;
	add.s32 	%r44, %r115, %r8;
	max.s32 	%r116, %r43, %r44;
	setp.ge.s32 	%p16, %r116, %r55;
	@%p16 bra 	$L__BB0_22;
	mul.lo.s32 	%r117, %r43, %r55;
	add.s32 	%r118, %r117, %r147;
	mul.wide.s32 	%rd30, %r118, 4;
	add.s64 	%rd31, %rd1, %rd30;
	ld.global.u32 	%r119, [%rd31];
	add.s32 	%r120, %r44, %r18;
	mul.wide.s32 	%rd32, %r120, 4;
	add.s64 	%rd33, %rd1, %rd32;
	ld.global.u32 	%r121, [%rd33];
	add.s32 	%r45, %r121, %r119;
	add.s32 	%r122, %r117, %r44;
	mul.wide.s32 	%rd34, %r122, 4;
	add.s64 	%rd6, %rd1, %rd34;
	ld.global.u32 	%r123, [%rd6];
	setp.ge.s32 	%p17, %r45, %r123;
	@%p17 bra 	$L__BB0_22;
	st.global.u32 	[%rd6], %r45;
$L__BB0_22:
	setp.eq.s32 	%p18, %r10, 1;
	@%p18 bra 	$L__BB0_30;
	add.s32 	%r46, %r42, %r3;
	div.u32 	%r124, %r46, %r54;
	add.s32 	%r47, %r124, %r6;
	mul.lo.s32 	%r125, %r124, %r54;
	sub.s32 	%r126, %r46, %r125;
	add.s32 	%r48, %r126, %r8;
	max.s32 	%r127, %r47, %r48;
	setp.ge.s32 	%p19, %r127, %r55;
	@%p19 bra 	$L__BB0_26;
	mul.lo.s32 	%r128, %r47, %r55;
	add.s32 	%r129, %r128, %r147;
	mul.wide.s32 	%rd35, %r129, 4;
	add.s64 	%rd36, %rd1, %rd35;
	ld.global.u32 	%r130, [%rd36];
	add.s32 	%r131, %r48, %r18;
	mul.wide.s32 	%rd37, %r131, 4;
	add.s64 	%rd38, %rd1, %rd37;
	ld.global.u32 	%r132, [%rd38];
	add.s32 	%r49, %r132, %r130;
	add.s32 	%r133, %r128, %r48;
	mul.wide.s32 	%rd39, %r133, 4;
	add.s64 	%rd7, %rd1, %rd39;
	ld.global.u32 	%r134, [%rd7];
	setp.ge.s32 	%p20, %r49, %r134;
	@%p20 bra 	$L__BB0_26;
	st.global.u32 	[%rd7], %r49;
$L__BB0_26:
	setp.eq.s32 	%p21, %r10, 2;
	@%p21 bra 	$L__BB0_30;
	add.s32 	%r135, %r46, %r3;
	div.u32 	%r136, %r135, %r54;
	add.s32 	%r50, %r136, %r6;
	mul.lo.s32 	%r137, %r136, %r54;
	sub.s32 	%r138, %r135, %r137;
	add.s32 	%r51, %r138, %r8;
	max.s32 	%r139, %r50, %r51;
	setp.ge.s32 	%p22, %r139, %r55;
	@%p22 bra 	$L__BB0_30;
	mul.lo.s32 	%r140, %r50, %r55;
	add.s32 	%r141, %r140, %r147;
	mul.wide.s32 	%rd40, %r141, 4;
	add.s64 	%rd41, %rd1, %rd40;
	ld.global.u32 	%r142, [%rd41];
	add.s32 	%r143, %r51, %r18;
	mul.wide.s32 	%rd42, %r143, 4;
	add.s64 	%rd43, %rd1, %rd42;
	ld.global.u32 	%r144, [%rd43];
	add.s32 	%r52, %r144, %r142;
	add.s32 	%r145, %r140, %r51;
	mul.wide.s32 	%rd44, %r145, 4;
	add.s64 	%rd8, %rd1, %rd44;
	ld.global.u32 	%r146, [%rd8];
	setp.ge.s32 	%p23, %r52, %r146;
	@%p23 bra 	$L__BB0_30;
	st.global.u32 	[%rd8], %r52;
$L__BB0_30:
	bar.sync 	0;
	add.s32 	%r147, %r147, 1;
	setp.lt.s32 	%p24, %r147, %r9;
	@%p24 bra 	$L__BB0_2;
$L__BB0_31:
	ret;

}
	// .globl	_Z13p1_cal_kerneliiiiiiiPii
.visible .entry _Z13p1_cal_kerneliiiiiiiPii(
	.param .u32 _Z13p1_cal_kerneliiiiiiiPii_param_0,
	.param .u32 _Z13p1_cal_kerneliiiiiiiPii_param_1,
	.param .u32 _Z13p1_cal_kerneliiiiiiiPii_param_2,
	.param .u32 _Z13p1_cal_kerneliiiiiiiPii_param_3,
	.param .u32 _Z13p1_cal_kerneliiiiiiiPii_param_4,
	.param .u32 _Z13p1_cal_kerneliiiiiiiPii_param_5,
	.param .u32 _Z13p1_cal_kerneliiiiiiiPii_param_6,
	.param .u64 .ptr .align 1 _Z13p1_cal_kerneliiiiiiiPii_param_7,
	.param .u32 _Z13p1_cal_kerneliiiiiiiPii_param_8
)
{
	.reg .pred 	%p<32>;
	.reg .b32 	%r<104>;
	.reg .b64 	%rd<11>;

	ld.param.u32 	%r41, [_Z13p1_cal_kerneliiiiiiiPii_param_0];
	ld.param.u32 	%r42, [_Z13p1_cal_kerneliiiiiiiPii_param_1];
	ld.param.u32 	%r45, [_Z13p1_cal_kerneliiiiiiiPii_param_2];
	ld.param.u32 	%r46, [_Z13p1_cal_kerneliiiiiiiPii_param_3];
	ld.param.u32 	%r43, [_Z13p1_cal_kerneliiiiiiiPii_param_6];
	ld.param.u64 	%rd6, [_Z13p1_cal_kerneliiiiiiiPii_param_7];
	ld.param.u32 	%r44, [_Z13p1_cal_kerneliiiiiiiPii_param_8];
	cvta.to.global.u64 	%rd1, %rd6;
	mov.u32 	%r1, %tid.y;
	mov.u32 	%r2, %tid.x;
	mad.lo.s32 	%r3, %r46, %r41, %r2;
	mad.lo.s32 	%r4, %r45, %r41, %r1;
	max.s32 	%r47, %r3, %r4;
	setp.lt.s32 	%p1, %r47, %r43;
	setp.ge.s32 	%p9, %r47, %r43;
	mad.lo.s32 	%r48, %r4, %r44, %r3;
	mul.wide.s32 	%rd7, %r48, 4;
	add.s64 	%rd2, %rd1, %rd7;
	mul.lo.s32 	%r5, %r1, %r41;
	add.s32 	%r49, %r5, %r2;
	shl.b32 	%r50, %r49, 2;
	mov.u32 	%r51, shared_mem;
	add.s32 	%r6, %r51, %r50;
	@%p9 bra 	$L__BB1_2;
	ld.global.u32 	%r52, [%rd2];
	st.shared.u32 	[%r6], %r52;
$L__BB1_2:
	add.s32 	%r53, %r1, 16;
	add.s32 	%r7, %r4, 16;
	max.s32 	%r54, %r3, %r7;
	setp.lt.s32 	%p2, %r54, %r43;
	setp.ge.s32 	%p10, %r54, %r43;
	mad.lo.s32 	%r55, %r7, %r44, %r3;
	mul.wide.s32 	%rd8, %r55, 4;
	add.s64 	%rd3, %rd1, %rd8;
	mul.lo.s32 	%r8, %r53, %r41;
	add.s32 	%r56, %r8, %r2;
	shl.b32 	%r57, %r56, 2;
	add.s32 	%r9, %r51, %r57;
	@%p10 bra 	$L__BB1_4;
	ld.global.u32 	%r59, [%rd3];
	st.shared.u32 	[%r9], %r59;
$L__BB1_4:
	add.s32 	%r60, %r1, 32;
	add.s32 	%r10, %r4, 32;
	max.s32 	%r61, %r3, %r10;
	setp.lt.s32 	%p3, %r61, %r43;
	setp.ge.s32 	%p11, %r61, %r43;
	mad.lo.s32 	%r62, %r10, %r44, %r3;
	mul.wide.s32 	%rd9, %r62, 4;
	add.s64 	%rd4, %rd1, %rd9;
	mul.lo.s32 	%r11, %r60, %r41;
	add.s32 	%r63, %r11, %r2;
	shl.b32 	%r64, %r63, 2;
	add.s32 	%r12, %r51, %r64;
	@%p11 bra 	$L__BB1_6;
	ld.global.u32 	%r66, [%rd4];
	st.shared.u32 	[%r12], %r66;
$L__BB1_6:
	add.s32 	%r67, %r1, 48;
	add.s32 	%r13, %r4, 48;
	max.s32 	%r68, %r3, %r13;
	setp.lt.s32 	%p4, %r68, %r43;
	setp.ge.s32 	%p12, %r68, %r43;
	mad.lo.s32 	%r69, %r13, %r44, %r3;
	mul.wide.s32 	%rd10, %r69, 4;
	add.s64 	%rd5, %rd1, %rd10;
	mul.lo.s32 	%r14, %r67, %r41;
	add.s32 	%r70, %r14, %r2;
	shl.b32 	%r71, %r70, 2;
	add.s32 	%r15, %r51, %r71;
	@%p12 bra 	$L__BB1_8;
	ld.global.u32 	%r73, [%rd5];
	st.shared.u32 	[%r15], %r73;
$L__BB1_8:
	setp.lt.s32 	%p13, %r41, 1;
	mul.lo.s32 	%r99, %r42, %r41;
	setp.ge.s32 	%p14, %r99, %r43;
	or.pred  	%p15, %p13, %p14;
	@%p15 bra 	$L__BB1_23;
	setp.ge.s32 	%p16, %r4, %r43;
	setp.ge.s32 	%p17, %r3, %r43;
	or.pred  	%p5, %p16, %p17;
	setp.ge.s32 	%p18, %r7, %r43;
	or.pred  	%p6, %p18, %p17;
	setp.ge.s32 	%p19, %r10, %r43;
	or.pred  	%p7, %p19, %p17;
	setp.ge.s32 	%p20, %r13, %r43;
	or.pred  	%p8, %p20, %p17;
	shl.b32 	%r75, %r14, 2;
	mov.u32 	%r76, shared_mem;
	add.s32 	%r102, %r76, %r75;
	shl.b32 	%r77, %r11, 2;
	add.s32 	%r101, %r76, %r77;
	shl.b32 	%r78, %r8, 2;
	add.s32 	%r100, %r76, %r78;
	shl.b32 	%r79, %r2, 2;
	add.s32 	%r98, %r76, %r79;
	shl.b32 	%r21, %r41, 2;
	shl.b32 	%r80, %r5, 2;
	add.s32 	%r97, %r76, %r80;
	mov.b32 	%r103, 0;
$L__BB1_10:
	bar.sync 	0;
	@%p5 bra 	$L__BB1_13;
	ld.shared.u32 	%r81, [%r6];
	ld.shared.u32 	%r82, [%r97];
	ld.shared.u32 	%r83, [%r98];
	add.s32 	%r30, %r83, %r82;
	setp.le.s32 	%p21, %r81, %r30;
	@%p21 bra 	$L__BB1_13;
	st.shared.u32 	[%r6], %r30;
$L__BB1_13:
	@%p6 bra 	$L__BB1_16;
	ld.shared.u32 	%r84, [%r9];
	ld.shared.u32 	%r85, [%r100];
	ld.shared.u32 	%r86, [%r98];
	add.s32 	%r31, %r86, %r85;
	setp.le.s32 	%p22, %r84, %r31;
	@%p22 bra 	$L__BB1_16;
	st.shared.u32 	[%r9], %r31;
$L__BB1_16:
	@%p7 bra 	$L__BB1_19;
	ld.shared.u32 	%r87, [%r12];
	ld.shared.u32 	%r88, [%r101];
	ld.shared.u32 	%r89, [%r98];
	add.s32 	%r32, %r89, %r88;
	setp.le.s32 	%p23, %r87, %r32;
	@%p23 bra 	$L__BB1_19;
	st.shared.u32 	[%r12], %r32;
$L__BB1_19:
	@%p8 bra 	$L__BB1_22;
	ld.shared.u32 	%r90, [%r15];
	ld.shared.u32 	%r91, [%r102];
	ld.shared.u32 	%r92, [%r98];
	add.s32 	%r33, %r92, %r91;
	setp.le.s32 	%p24, %r90, %r33;
	@%p24 bra 	$L__BB1_22;
	st.shared.u32 	[%r15], %r33;
$L__BB1_22:
	add.s32 	%r103, %r103, 1;
	setp.lt.s32 	%p25, %r103, %r41;
	add.s32 	%r99, %r99, 1;
	setp.lt.s32 	%p26, %r99, %r43;
	and.pred  	%p27, %p25, %p26;
	add.s32 	%r102, %r102, 4;
	add.s32 	%r101, %r101, 4;
	add.s32 	%r100, %r100, 4;
	add.s32 	%r98, %r98, %r21;
	add.s32 	%r97, %r97, 4;
	@%p27 bra 	$L__BB1_10;
$L__BB1_23:
	not.pred 	%p28, %p1;
	@%p28 bra 	$L__BB1_25;
	ld.shared.u32 	%r93, [%r6];
	st.global.u32 	[%rd2], %r93;
$L__BB1_25:
	not.pred 	%p29, %p2;
	@%p29 bra 	$L__BB1_27;
	ld.shared.u32 	%r94, [%r9];
	st.global.u32 	[%rd3], %r94;
$L__BB1_27:
	not.pred 	%p30, %p3;
	@%p30 bra 	$L__BB1_29;
	ld.shared.u32 	%r95, [%r12];
	st.global.u32 	[%rd4], %r95;
$L__BB1_29:
	not.pred 	%p31, %p4;
	@%p31 bra 	$L__BB1_31;
	ld.shared.u32 	%r96, [%r15];
	st.global.u32 	[%rd5], %r96;
$L__BB1_31:
	ret;

}
	// .globl	_Z13p2_cal_kerneliiiPii
.visible .entry _Z13p2_cal_kerneliiiPii(
	.param .u32 _Z13p2_cal_kerneliiiPii_param_0,
	.param .u32 _Z13p2_cal_kerneliiiPii_param_1,
	.param .u32 _Z13p2_cal_kerneliiiPii_param_2,
	.param .u64 .ptr .align 1 _Z13p2_cal_kerneliiiPii_param_3,
	.param .u32 _Z13p2_cal_kerneliiiPii_param_4
)
{
	.reg .pred 	%p<39>;
	.reg .b32 	%r<157>;
	.reg .b64 	%rd<19>;

	ld.param.u32 	%r50, [_Z13p2_cal_kerneliiiPii_param_0];
	ld.param.u32 	%r51, [_Z13p2_cal_kerneliiiPii_param_1];
	ld.param.u32 	%r52, [_Z13p2_cal_kerneliiiPii_param_2];
	ld.param.u64 	%rd6, [_Z13p2_cal_kerneliiiPii_param_3];
	ld.param.u32 	%r53, [_Z13p2_cal_kerneliiiPii_param_4];
	cvta.to.global.u64 	%rd1, %rd6;
	mov.u32 	%r1, %ctaid.y;
	setp.ne.s32 	%p9, %r1, 0;
	@%p9 bra 	$L__BB2_2;
	mov.u32 	%r56, %ctaid.x;
	setp.ge.u32 	%p11, %r56, %r51;
	selp.u32 	%r57, 1, 0, %p11;
	add.s32 	%r149, %r56, %r57;
	mov.u32 	%r148, %r51;
	bra.uni 	$L__BB2_3;
$L__BB2_2:
	mov.u32 	%r54, %ctaid.x;
	setp.ge.u32 	%p10, %r54, %r51;
	selp.u32 	%r55, 1, 0, %p10;
	add.s32 	%r148, %r54, %r55;
	mov.u32 	%r149, %r51;
$L__BB2_3:
	mov.u32 	%r6, %tid.y;
	mov.u32 	%r7, %tid.x;
	mad.lo.s32 	%r8, %r149, %r50, %r7;
	mul.lo.s32 	%r155, %r51, %r50;
	mad.lo.s32 	%r10, %r148, %r50, %r6;
	add.s32 	%r11, %r6, %r155;
	add.s32 	%r12, %r7, %r155;
	max.s32 	%r58, %r10, %r8;
	setp.lt.s32 	%p1, %r58, %r52;
	mad.lo.s32 	%r59, %r10, %r53, %r8;
	mul.wide.s32 	%rd7, %r59, 4;
	add.s64 	%rd2, %rd1, %rd7;
	mad.lo.s32 	%r60, %r6, %r50, %r7;
	shl.b32 	%r61, %r60, 2;
	mov.u32 	%r62, shared_mem;
	add.s32 	%r13, %r62, %r61;
	@%p1 bra 	$L__BB2_4;
	bra.uni 	$L__BB2_5;
$L__BB2_4:
	ld.global.u32 	%r63, [%rd2];
	st.shared.u32 	[%r13], %r63;
$L__BB2_5:
	max.s32 	%r64, %r11, %r12;
	setp.ge.s32 	%p12, %r64, %r52;
	@%p12 bra 	$L__BB2_7;
	mad.lo.s32 	%r65, %r11, %r53, %r12;
	mul.wide.s32 	%rd8, %r65, 4;
	add.s64 	%rd9, %rd1, %rd8;
	ld.global.u32 	%r66, [%rd9];
	add.s32 	%r67, %r6, %r50;
	mad.lo.s32 	%r68, %r67, %r50, %r7;
	shl.b32 	%r69, %r68, 2;
	add.s32 	%r71, %r62, %r69;
	st.shared.u32 	[%r71], %r66;
$L__BB2_7:
	add.s32 	%r20, %r6, 16;
	add.s32 	%r21, %r10, 16;
	add.s32 	%r22, %r11, 16;
	max.s32 	%r72, %r21, %r8;
	setp.lt.s32 	%p6, %r72, %r52;
	setp.ge.s32 	%p13, %r72, %r52;
	mad.lo.s32 	%r73, %r21, %r53, %r8;
	mul.wide.s32 	%rd10, %r73, 4;
	add.s64 	%rd3, %rd1, %rd10;
	mad.lo.s32 	%r74, %r20, %r50, %r7;
	shl.b32 	%r75, %r74, 2;
	add.s32 	%r23, %r62, %r75;
	@%p13 bra 	$L__BB2_9;
	ld.global.u32 	%r77, [%rd3];
	st.shared.u32 	[%r23], %r77;
$L__BB2_9:
	max.s32 	%r78, %r22, %r12;
	setp.ge.s32 	%p14, %r78, %r52;
	@%p14 bra 	$L__BB2_11;
	mad.lo.s32 	%r79, %r22, %r53, %r12;
	mul.wide.s32 	%rd11, %r79, 4;
	add.s64 	%rd12, %rd1, %rd11;
	ld.global.u32 	%r80, [%rd12];
	add.s32 	%r81, %r20, %r50;
	mad.lo.s32 	%r82, %r81, %r50, %r7;
	shl.b32 	%r83, %r82, 2;
	add.s32 	%r85, %r62, %r83;
	st.shared.u32 	[%r85], %r80;
$L__BB2_11:
	add.s32 	%r24, %r6, 32;
	add.s32 	%r25, %r10, 32;
	add.s32 	%r26, %r11, 32;
	max.s32 	%r86, %r25, %r8;
	setp.lt.s32 	%p7, %r86, %r52;
	setp.ge.s32 	%p15, %r86, %r52;
	mad.lo.s32 	%r87, %r25, %r53, %r8;
	mul.wide.s32 	%rd13, %r87, 4;
	add.s64 	%rd4, %rd1, %rd13;
	mad.lo.s32 	%r88, %r24, %r50, %r7;
	shl.b32 	%r89, %r88, 2;
	add.s32 	%r27, %r62, %r89;
	@%p15 bra 	$L__BB2_13;
	ld.global.u32 	%r91, [%rd4];
	st.shared.u32 	[%r27], %r91;
$L__BB2_13:
	max.s32 	%r92, %r26, %r12;
	setp.ge.s32 	%p16, %r92, %r52;
	@%p16 bra 	$L__BB2_15;
	mad.lo.s32 	%r93, %r26, %r53, %r12;
	mul.wide.s32 	%rd14, %r93, 4;
	add.s64 	%rd15, %rd1, %rd14;
	ld.global.u32 	%r94, [%rd15];
	add.s32 	%r95, %r24, %r50;
	mad.lo.s32 	%r96, %r95, %r50, %r7;
	shl.b32 	%r97, %r96, 2;
	add.s32 	%r99, %r62, %r97;
	st.shared.u32 	[%r99], %r94;
$L__BB2_15:
	add.s32 	%r28, %r6, 48;
	add.s32 	%r29, %r10, 48;
	add.s32 	%r30, %r11, 48;
	max.s32 	%r100, %r29, %r8;
	setp.lt.s32 	%p8, %r100, %r52;
	setp.ge.s32 	%p17, %r100, %r52;
	mad.lo.s32 	%r101, %r29, %r53, %r8;
	mul.wide.s32 	%rd16, %r101, 4;
	add.s64 	%rd5, %rd1, %rd16;
	mad.lo.s32 	%r102, %r28, %r50, %r7;
	shl.b32 	%r103, %r102, 2;
	add.s32 	%r31, %r62, %r103;
	@%p17 bra 	$L__BB2_17;
	ld.global.u32 	%r105, [%rd5];
	st.shared.u32 	[%r31], %r105;
$L__BB2_17:
	max.s32 	%r106, %r30, %r12;
	setp.ge.s32 	%p18, %r106, %r52;
	@%p18 bra 	$L__BB2_19;
	mad.lo.s32 	%r107, %r30, %r53, %r12;
	mul.wide.s32 	%rd17, %r107, 4;
	add.s64 	%rd18, %rd1, %rd17;
	ld.global.u32 	%r108, [%rd18];
	add.s32 	%r109, %r28, %r50;
	mad.lo.s32 	%r110, %r109, %r50, %r7;
	shl.b32 	%r111, %r110, 2;
	add.s32 	%r113, %r62, %r111;
	st.shared.u32 	[%r113], %r108;
$L__BB2_19:
	setp.gt.s32 	%p19, %r50, 0;
	setp.lt.s32 	%p20, %r155, %r52;
	and.pred  	%p21, %p19, %p20;
	@%p21 bra 	$L__BB2_20;
	bra.uni 	$L__BB2_34;
$L__BB2_20:
	setp.eq.s32 	%p22, %r1, 0;
	selp.b32 	%r115, %r50, 0, %p22;
	mul.lo.s32 	%r116, %r50, %r1;
	setp.ge.s32 	%p23, %r10, %r52;
	setp.ge.s32 	%p24, %r8, %r52;
	or.pred  	%p2, %p23, %p24;
	setp.ge.s32 	%p25, %r21, %r52;
	or.pred  	%p3, %p25, %p24;
	setp.ge.s32 	%p26, %r25, %r52;
	or.pred  	%p4, %p26, %p24;
	setp.ge.s32 	%p27, %r29, %r52;
	or.pred  	%p5, %p27, %p24;
	mad.lo.s32 	%r117, %r116, %r50, %r7;
	shl.b32 	%r118, %r117, 2;
	mov.u32 	%r119, shared_mem;
	add.s32 	%r154, %r119, %r118;
	shl.b32 	%r15, %r50, 2;
	add.s32 	%r120, %r115, %r6;
	add.s32 	%r121, %r120, 48;
	mul.lo.s32 	%r122, %r50, %r121;
	shl.b32 	%r123, %r122, 2;
	add.s32 	%r153, %r119, %r123;
	add.s32 	%r124, %r120, 32;
	mul.lo.s32 	%r125, %r50, %r124;
	shl.b32 	%r126, %r125, 2;
	add.s32 	%r152, %r119, %r126;
	add.s32 	%r127, %r120, 16;
	mul.lo.s32 	%r128, %r50, %r127;
	shl.b32 	%r129, %r128, 2;
	add.s32 	%r151, %r119, %r129;
	mul.lo.s32 	%r130, %r50, %r120;
	shl.b32 	%r131, %r130, 2;
	add.s32 	%r150, %r119, %r131;
	mov.b32 	%r156, 0;
$L__BB2_21:
	bar.sync 	0;
	@%p2 bra 	$L__BB2_24;
	ld.shared.u32 	%r132, [%r13];
	ld.shared.u32 	%r133, [%r150];
	ld.shared.u32 	%r134, [%r154];
	add.s32 	%r39, %r134, %r133;
	setp.le.s32 	%p28, %r132, %r39;
	@%p28 bra 	$L__BB2_24;
	st.shared.u32 	[%r13], %r39;
$L__BB2_24:
	@%p3 bra 	$L__BB2_27;
	ld.shared.u32 	%r135, [%r23];
	ld.shared.u32 	%r136, [%r151];
	ld.shared.u32 	%r137, [%r154];
	add.s32 	%r40, %r137, %r136;
	setp.le.s32 	%p29, %r135, %r40;
	@%p29 bra 	$L__BB2_27;
	st.shared.u32 	[%r23], %r40;
$L__BB2_27:
	@%p4 bra 	$L__BB2_30;
	ld.shared.u32 	%r138, [%r27];
	ld.shared.u32 	%r139, [%r152];
	ld.shared.u32 	%r140, [%r154];
	add.s32 	%r41, %r140, %r139;
	setp.le.s32 	%p30, %r138, %r41;
	@%p30 bra 	$L__BB2_30;
	st.shared.u32 	[%r27], %r41;
$L__BB2_30:
	@%p5 bra 	$L__BB2_33;
	ld.shared.u32 	%r141, [%r31];
	ld.shared.u32 	%r142, [%r153];
	ld.shared.u32 	%r143, [%r154];
	add.s32 	%r42, %r143, %r142;
	setp.le.s32 	%p31, %r141, %r42;
	@%p31 bra 	$L__BB2_33;
	st.shared.u32 	[%r31], %r42;
$L__BB2_33:
	add.s32 	%r156, %r156, 1;
	setp.lt.s32 	%p32, %r156, %r50;
	add.s32 	%r155, %r155, 1;
	setp.lt.s32 	%p33, %r155, %r52;
	and.pred  	%p34, %p32, %p33;
	add.s32 	%r154, %r154, %r15;
	add.s32 	%r153, %r153, 4;
	add.s32 	%r152, %r152, 4;
	add.s32 	%r151, %r151, 4;
	add.s32 	%r150, %r150, 4;
	@%p34 bra 	$L__BB2_21;
$L__BB2_34:
	not.pred 	%p35, %p1;
	@%p35 bra 	$L__BB2_36;
	ld.shared.u32 	%r144, [%r13];
	st.global.u32 	[%rd2], %r144;
$L__BB2_36:
	not.pred 	%p36, %p6;
	@%p36 bra 	$L__BB2_38;
	ld.shared.u32 	%r145, [%r23];
	st.global.u32 	[%rd3], %r145;
$L__BB2_38:
	not.pred 	%p37, %p7;
	@%p37 bra 	$L__BB2_40;
	ld.shared.u32 	%r146, [%r27];
	st.global.u32 	[%rd4], %r146;
$L__BB2_40:
	not.pred 	%p38, %p8;
	@%p38 bra 	$L__BB2_42;
	ld.shared.u32 	%r147, [%r31];
	st.global.u32 	[%rd5], %r147;
$L__BB2_42:
	ret;

}
	// .globl	_Z13p3_cal_kerneliiiiPii
.visible .entry _Z13p3_cal_kerneliiiiPii(
	.param .u32 _Z13p3_cal_kerneliiiiPii_param_0,
	.param .u32 _Z13p3_cal_kerneliiiiPii_param_1,
	.param .u32 _Z13p3_cal_kerneliiiiPii_param_2,
	.param .u32 _Z13p3_cal_kerneliiiiPii_param_3,
	.param .u64 .ptr .align 1 _Z13p3_cal_kerneliiiiPii_param_4,
	.param .u32 _Z13p3_cal_kerneliiiiPii_param_5
)
{
	.reg .pred 	%p<10>;
	.reg .b32 	%r<288>;
	.reg .b64 	%rd<27>;
	// demoted variable
	.shared .align 4 .b8 _ZZ13p3_cal_kerneliiiiPiiE10shared_mem[32768];
	ld.param.u32 	%r78, [_Z13p3_cal_kerneliiiiPii_param_0];
	ld.param.u32 	%r80, [_Z13p3_cal_kerneliiiiPii_param_1];
	ld.param.u32 	%r81, [_Z13p3_cal_kerneliiiiPii_param_2];
	ld.param.u32 	%r79, [_Z13p3_cal_kerneliiiiPii_param_3];
	ld.param.u64 	%rd5, [_Z13p3_cal_kerneliiiiPii_param_4];
	ld.param.u32 	%r82, [_Z13p3_cal_kerneliiiiPii_param_5];
	cvta.to.global.u64 	%rd6, %rd5;
	mov.u32 	%r83, %ctaid.x;
	add.s32 	%r84, %r81, %r83;
	setp.ge.u32 	%p1, %r84, %r80;
	selp.u32 	%r85, 1, 0, %p1;
	add.s32 	%r86, %r84, %r85;
	mov.u32 	%r87, %ctaid.y;
	setp.ge.u32 	%p2, %r87, %r80;
	selp.u32 	%r88, 1, 0, %p2;
	add.s32 	%r89, %r87, %r88;
	mov.u32 	%r1, %tid.x;
	mad.lo.s32 	%r90, %r89, %r78, %r1;
	mul.lo.s32 	%r2, %r80, %r78;
	mov.u32 	%r3, %tid.y;
	mad.lo.s32 	%r91, %r86, %r78, %r3;
	add.s32 	%r92, %r3, %r2;
	mul.lo.s32 	%r93, %r91, %r82;
	add.s32 	%r94, %r93, %r90;
	mul.wide.s32 	%rd7, %r94, 4;
	add.s64 	%rd1, %rd6, %rd7;
	ld.global.u32 	%r287, [%rd1];
	add.s32 	%r95, %r93, %r2;
	add.s32 	%r96, %r95, %r1;
	mul.wide.s32 	%rd8, %r96, 4;
	add.s64 	%rd9, %rd6, %rd8;
	ld.global.u32 	%r97, [%rd9];
	mul.lo.s32 	%r5, %r3, %r78;
	add.s32 	%r98, %r5, %r1;
	shl.b32 	%r99, %r98, 2;
	mov.u32 	%r100, _ZZ13p3_cal_kerneliiiiPiiE10shared_mem;
	add.s32 	%r101, %r100, %r99;
	st.shared.u32 	[%r101], %r97;
	mad.lo.s32 	%r102, %r92, %r82, %r90;
	mul.wide.s32 	%rd10, %r102, 4;
	add.s64 	%rd11, %rd6, %rd10;
	ld.global.u32 	%r103, [%rd11];
	add.s32 	%r104, %r3, %r78;
	mad.lo.s32 	%r105, %r104, %r78, %r1;
	shl.b32 	%r106, %r105, 2;
	add.s32 	%r107, %r100, %r106;
	st.shared.u32 	[%r107], %r103;
	add.s32 	%r108, %r91, 16;
	add.s32 	%r109, %r92, 16;
	mul.lo.s32 	%r110, %r108, %r82;
	add.s32 	%r111, %r110, %r90;
	mul.wide.s32 	%rd12, %r111, 4;
	add.s64 	%rd2, %rd6, %rd12;
	ld.global.u32 	%r286, [%rd2];
	add.s32 	%r112, %r110, %r2;
	add.s32 	%r113, %r112, %r1;
	mul.wide.s32 	%rd13, %r113, 4;
	add.s64 	%rd14, %rd6, %rd13;
	ld.global.u32 	%r114, [%rd14];
	shl.b32 	%r7, %r78, 4;
	add.s32 	%r115, %r98, %r7;
	shl.b32 	%r116, %r115, 2;
	add.s32 	%r117, %r100, %r116;
	st.shared.u32 	[%r117], %r114;
	mad.lo.s32 	%r118, %r109, %r82, %r90;
	mul.wide.s32 	%rd15, %r118, 4;
	add.s64 	%rd16, %rd6, %rd15;
	ld.global.u32 	%r119, [%rd16];
	add.s32 	%r120, %r104, 16;
	mad.lo.s32 	%r121, %r120, %r78, %r1;
	shl.b32 	%r122, %r121, 2;
	add.s32 	%r123, %r100, %r122;
	st.shared.u32 	[%r123], %r119;
	add.s32 	%r124, %r91, 32;
	add.s32 	%r125, %r92, 32;
	mul.lo.s32 	%r126, %r124, %r82;
	add.s32 	%r127, %r126, %r90;
	mul.wide.s32 	%rd17, %r127, 4;
	add.s64 	%rd3, %rd6, %rd17;
	ld.global.u32 	%r285, [%rd3];
	add.s32 	%r128, %r126, %r2;
	add.s32 	%r129, %r128, %r1;
	mul.wide.s32 	%rd18, %r129, 4;
	add.s64 	%rd19, %rd6, %rd18;
	ld.global.u32 	%r130, [%rd19];
	shl.b32 	%r131, %r78, 5;
	add.s32 	%r132, %r98, %r131;
	shl.b32 	%r133, %r132, 2;
	add.s32 	%r134, %r100, %r133;
	st.shared.u32 	[%r134], %r130;
	mad.lo.s32 	%r135, %r125, %r82, %r90;
	mul.wide.s32 	%rd20, %r135, 4;
	add.s64 	%rd21, %rd6, %rd20;
	ld.global.u32 	%r136, [%rd21];
	add.s32 	%r137, %r104, 32;
	mad.lo.s32 	%r138, %r137, %r78, %r1;
	shl.b32 	%r139, %r138, 2;
	add.s32 	%r140, %r100, %r139;
	st.shared.u32 	[%r140], %r136;
	add.s32 	%r141, %r91, 48;
	add.s32 	%r142, %r92, 48;
	mul.lo.s32 	%r143, %r141, %r82;
	add.s32 	%r144, %r143, %r90;
	mul.wide.s32 	%rd22, %r144, 4;
	add.s64 	%rd4, %rd6, %rd22;
	ld.global.u32 	%r284, [%rd4];
	add.s32 	%r145, %r143, %r2;
	add.s32 	%r146, %r145, %r1;
	mul.wide.s32 	%rd23, %r146, 4;
	add.s64 	%rd24, %rd6, %rd23;
	ld.global.u32 	%r147, [%rd24];
	add.s32 	%r148, %r132, %r7;
	shl.b32 	%r149, %r148, 2;
	add.s32 	%r150, %r100, %r149;
	st.shared.u32 	[%r150], %r147;
	mad.lo.s32 	%r151, %r142, %r82, %r90;
	mul.wide.s32 	%rd25, %r151, 4;
	add.s64 	%rd26, %rd6, %rd25;
	ld.global.u32 	%r152, [%rd26];
	add.s32 	%r153, %r104, 48;
	mad.lo.s32 	%r154, %r153, %r78, %r1;
	shl.b32 	%r155, %r154, 2;
	add.s32 	%r156, %r100, %r155;
	st.shared.u32 	[%r156], %r152;
	bar.sync 	0;
	setp.lt.s32 	%p3, %r78, 1;
	setp.ge.s32 	%p4, %r2, %r79;
	or.pred  	%p5, %p3, %p4;
	@%p5 bra 	$L__BB3_7;
	ld.param.u32 	%r258, [_Z13p3_cal_kerneliiiiPii_param_3];
	not.b32 	%r158, %r2;
	add.s32 	%r159, %r258, %r158;
	add.s32 	%r160, %r78, -1;
	min.u32 	%r161, %r159, %r160;
	add.s32 	%r10, %r161, 1;
	and.b32  	%r11, %r10, 3;
	setp.lt.u32 	%p6, %r161, 3;
	mov.b32 	%r273, 0;
	@%p6 bra 	$L__BB3_4;
	and.b32  	%r273, %r10, -4;
	neg.s32 	%r264, %r273;
	mad.lo.s32 	%r162, %r78, %r78, %r1;
	shl.b32 	%r163, %r162, 2;
	add.s32 	%r263, %r100, %r163;
	mul.lo.s32 	%r15, %r78, 12;
	shl.b32 	%r16, %r78, 3;
	add.s32 	%r165, %r3, 48;
	mul.lo.s32 	%r166, %r78, %r165;
	shl.b32 	%r167, %r166, 2;
	add.s32 	%r168, %r167, %r100;
	add.s32 	%r262, %r168, 8;
	shl.b32 	%r18, %r78, 2;
	shl.b32 	%r169, %r5, 2;
	add.s32 	%r170, %r169, %r100;
	add.s32 	%r261, %r170, 8;
	add.s32 	%r171, %r3, 16;
	mul.lo.s32 	%r172, %r78, %r171;
	shl.b32 	%r173, %r172, 2;
	add.s32 	%r174, %r173, %r100;
	add.s32 	%r260, %r174, 8;
	add.s32 	%r175, %r3, 32;
	mul.lo.s32 	%r176, %r78, %r175;
	shl.b32 	%r177, %r176, 2;
	add.s32 	%r178, %r177, %r100;
	add.s32 	%r259, %r178, 8;
$L__BB3_3:
	ld.shared.u32 	%r179, [%r261+-8];
	ld.shared.u32 	%r180, [%r263];
	add.s32 	%r181, %r180, %r179;
	min.s32 	%r182, %r287, %r181;
	ld.shared.u32 	%r183, [%r260+-8];
	add.s32 	%r184, %r180, %r183;
	min.s32 	%r185, %r286, %r184;
	ld.shared.u32 	%r186, [%r259+-8];
	add.s32 	%r187, %r180, %r186;
	min.s32 	%r188, %r285, %r187;
	ld.shared.u32 	%r189, [%r262+-8];
	add.s32 	%r190, %r180, %r189;
	min.s32 	%r191, %r284, %r190;
	ld.shared.u32 	%r192, [%r261+-4];
	add.s32 	%r193, %r263, %r18;
	ld.shared.u32 	%r194, [%r193];
	add.s32 	%r195, %r194, %r192;
	min.s32 	%r196, %r182, %r195;
	ld.shared.u32 	%r197, [%r260+-4];
	add.s32 	%r198, %r194, %r197;
	min.s32 	%r199, %r185, %r198;
	ld.shared.u32 	%r200, [%r259+-4];
	add.s32 	%r201, %r194, %r200;
	min.s32 	%r202, %r188, %r201;
	ld.shared.u32 	%r203, [%r262+-4];
	add.s32 	%r204, %r194, %r203;
	min.s32 	%r205, %r191, %r204;
	ld.shared.u32 	%r206, [%r261];
	add.s32 	%r207, %r263, %r16;
	ld.shared.u32 	%r208, [%r207];
	add.s32 	%r209, %r208, %r206;
	min.s32 	%r210, %r196, %r209;
	ld.shared.u32 	%r211, [%r260];
	add.s32 	%r212, %r208, %r211;
	min.s32 	%r213, %r199, %r212;
	ld.shared.u32 	%r214, [%r259];
	add.s32 	%r215, %r208, %r214;
	min.s32 	%r216, %r202, %r215;
	ld.shared.u32 	%r217, [%r262];
	add.s32 	%r218, %r208, %r217;
	min.s32 	%r219, %r205, %r218;
	ld.shared.u32 	%r220, [%r261+4];
	add.s32 	%r221, %r263, %r15;
	ld.shared.u32 	%r222, [%r221];
	add.s32 	%r223, %r222, %r220;
	min.s32 	%r287, %r210, %r223;
	ld.shared.u32 	%r224, [%r260+4];
	add.s32 	%r225, %r222, %r224;
	min.s32 	%r286, %r213, %r225;
	ld.shared.u32 	%r226, [%r259+4];
	add.s32 	%r227, %r222, %r226;
	min.s32 	%r285, %r216, %r227;
	ld.shared.u32 	%r228, [%r262+4];
	add.s32 	%r229, %r222, %r228;
	min.s32 	%r284, %r219, %r229;
	add.s32 	%r264, %r264, 4;
	add.s32 	%r263, %r263, %r7;
	add.s32 	%r262, %r262, 16;
	add.s32 	%r261, %r261, 16;
	add.s32 	%r260, %r260, 16;
	add.s32 	%r259, %r259, 16;
	setp.ne.s32 	%p7, %r264, 0;
	@%p7 bra 	$L__BB3_3;
$L__BB3_4:
	setp.eq.s32 	%p8, %r11, 0;
	@%p8 bra 	$L__BB3_7;
	add.s32 	%r230, %r3, 48;
	mul.lo.s32 	%r231, %r78, %r230;
	shl.b32 	%r232, %r231, 2;
	shl.b32 	%r233, %r273, 2;
	add.s32 	%r234, %r232, %r233;
	add.s32 	%r279, %r100, %r234;
	add.s32 	%r236, %r3, 32;
	mul.lo.s32 	%r237, %r78, %r236;
	shl.b32 	%r238, %r237, 2;
	add.s32 	%r239, %r238, %r233;
	add.s32 	%r278, %r100, %r239;
	add.s32 	%r240, %r3, 16;
	mul.lo.s32 	%r241, %r78, %r240;
	shl.b32 	%r242, %r241, 2;
	add.s32 	%r243, %r242, %r233;
	add.s32 	%r277, %r100, %r243;
	add.s32 	%r244, %r273, %r5;
	shl.b32 	%r245, %r244, 2;
	add.s32 	%r276, %r100, %r245;
	add.s32 	%r246, %r273, %r78;
	mad.lo.s32 	%r247, %r78, %r246, %r1;
	shl.b32 	%r248, %r247, 2;
	add.s32 	%r275, %r100, %r248;
	shl.b32 	%r52, %r78, 2;
	neg.s32 	%r274, %r11;
$L__BB3_6:
	.pragma "nounroll";
	ld.shared.u32 	%r249, [%r276];
	ld.shared.u32 	%r250, [%r275];
	add.s32 	%r251, %r250, %r249;
	min.s32 	%r287, %r287, %r251;
	ld.shared.u32 	%r252, [%r277];
	add.s32 	%r253, %r250, %r252;
	min.s32 	%r286, %r286, %r253;
	ld.shared.u32 	%r254, [%r278];
	add.s32 	%r255, %r250, %r254;
	min.s32 	%r285, %r285, %r255;
	ld.shared.u32 	%r256, [%r279];
	add.s32 	%r257, %r250, %r256;
	min.s32 	%r284, %r284, %r257;
	add.s32 	%r279, %r279, 4;
	add.s32 	%r278, %r278, 4;
	add.s32 	%r277, %r277, 4;
	add.s32 	%r276, %r276, 4;
	add.s32 	%r275, %r275, %r52;
	add.s32 	%r274, %r274, 1;
	setp.ne.s32 	%p9, %r274, 0;
	@%p9 bra 	$L__BB3_6;
$L__BB3_7:
	st.global.u32 	[%rd1], %r287;
	st.global.u32 	[%rd2], %r286;
	st.global.u32 	[%rd3], %r285;
	st.global.u32 	[%rd4], %r284;
	ret;

}


// ===== COMPILED SASS (sm_100) =====

	.target	sm_100

	.elftype	@"ET_EXEC"


//--------------------- .note.nv.tkinfo           --------------------------
	.section	.note.nv.tkinfo,"",@"SHT_NOTE"
	.sectionflags	@"SHF_NOTE_NV_TKINFO"
	.tkinfo
        /*0018*/ 	.word	0x00000002
        /*0030*/ 	.string	""
        /*0030*/ 	.string	"ptxas"
        /*0030*/ 	.string	"Cuda compilation tools, release 13.0, V13.0.88"
        /*0030*/ 	.string	"Build cuda_13.0.r13.0/compiler.36424714_0"
        /*0030*/ 	.string	"-arch sm_100 -m 64 "



//--------------------- .note.nv.cuinfo           --------------------------
	.section	.note.nv.cuinfo,"",@"SHT_NOTE"
	.sectionflags	@"SHF_NOTE_NV_CUINFO"
        /*0018*/ 	.short	0x0002
        /*001a*/ 	.short	0x0064
        /*001c*/ 	.short	0x0082
	.zero		2


//--------------------- .nv.info                  --------------------------
	.section	.nv.info,"",@"SHT_CUDA_INFO"
	.align	4


	//----- nvinfo : EIATTR_REGCOUNT
	.align		4
        /*0000*/ 	.byte	0x04, 0x2f
        /*0002*/ 	.short	(.L_1 - .L_0)
	.align		4
.L_0:
        /*0004*/ 	.word	index@(_Z10cal_kerneliiiiiiiPi)
        /*0008*/ 	.word	0x0000001d


	//----- nvinfo : EIATTR_FRAME_SIZE
	.align		4
.L_1:
        /*000c*/ 	.byte	0x04, 0x11
        /*000e*/ 	.short	(.L_3 - .L_2)
	.align		4
.L_2:
        /*0010*/ 	.word	index@(_Z10cal_kerneliiiiiiiPi)
        /*0014*/ 	.word	0x00000000


	//----- nvinfo : EIATTR_REGCOUNT
	.align		4
.L_3:
        /*0018*/ 	.byte	0x04, 0x2f
        /*001a*/ 	.short	(.L_5 - .L_4)
	.align		4
.L_4:
        /*001c*/ 	.word	index@(_Z13p1_cal_kerneliiiiiiiPii)
        /*0020*/ 	.word	0x00000020


	//----- nvinfo : EIATTR_FRAME_SIZE
	.align		4
.L_5:
        /*0024*/ 	.byte	0x04, 0x11
        /*0026*/ 	.short	(.L_7 - .L_6)
	.align		4
.L_6:
        /*0028*/ 	.word	index@(_Z13p1_cal_kerneliiiiiiiPii)
        /*002c*/ 	.word	0x00000000


	//----- nvinfo : EIATTR_REGCOUNT
	.align		4
.L_7:
        /*0030*/ 	.byte	0x04, 0x2f
        /*0032*/ 	.short	(.L_9 - .L_8)
	.align		4
.L_8:
        /*0034*/ 	.word	index@(_Z13p2_cal_kerneliiiPii)
        /*0038*/ 	.word	0x00000020


	//----- nvinfo : EIATTR_FRAME_SIZE
	.align		4
.L_9:
        /*003c*/ 	.byte	0x04, 0x11
        /*003e*/ 	.short	(.L_11 - .L_10)
	.align		4
.L_10:
        /*0040*/ 	.word	index@(_Z13p2_cal_kerneliiiPii)
        /*0044*/ 	.word	0x00000000


	//----- nvinfo : EIATTR_REGCOUNT
	.align		4
.L_11:
        /*0048*/ 	.byte	0x04, 0x2f
        /*004a*/ 	.short	(.L_13 - .L_12)
	.align		4
.L_12:
        /*004c*/ 	.word	index@(_Z13p3_cal_kerneliiiiPii)
        /*0050*/ 	.word	0x00000020


	//----- nvinfo : EIATTR_FRAME_SIZE
	.align		4
.L_13:
        /*0054*/ 	.byte	0x04, 0x11
        /*0056*/ 	.short	(.L_15 - .L_14)
	.align		4
.L_14:
        /*0058*/ 	.word	index@(_Z13p3_cal_kerneliiiiPii)
        /*005c*/ 	.word	0x00000000


	//----- nvinfo : EIATTR_MIN_STACK_SIZE
	.align		4
.L_15:
        /*0060*/ 	.byte	0x04, 0x12
        /*0062*/ 	.short	(.L_17 - .L_16)
	.align		4
.L_16:
        /*0064*/ 	.word	index@(_Z13p3_cal_kerneliiiiPii)
        /*0068*/ 	.word	0x00000000


	//----- nvinfo : EIATTR_MIN_STACK_SIZE
	.align		4
.L_17:
        /*006c*/ 	.byte	0x04, 0x12
        /*006e*/ 	.short	(.L_19 - .L_18)
	.align		4
.L_18:
        /*0070*/ 	.word	index@(_Z13p2_cal_kerneliiiPii)
        /*0074*/ 	.word	0x00000000


	//----- nvinfo : EIATTR_MIN_STACK_SIZE
	.align		4
.L_19:
        /*0078*/ 	.byte	0x04, 0x12
        /*007a*/ 	.short	(.L_21 - .L_20)
	.align		4
.L_20:
        /*007c*/ 	.word	index@(_Z13p1_cal_kerneliiiiiiiPii)
        /*0080*/ 	.word	0x00000000


	//----- nvinfo : EIATTR_MIN_STACK_SIZE
	.align		4
.L_21:
        /*0084*/ 	.byte	0x04, 0x12
        /*0086*/ 	.short	(.L_23 - .L_22)
	.align		4
.L_22:
        /*0088*/ 	.word	index@(_Z10cal_kerneliiiiiiiPi)
        /*008c*/ 	.word	0x00000000
.L_23:


//--------------------- .nv.compat                --------------------------
	.section	.nv.compat,"",@"SHT_CUDA_COMPAT_INFO"
	.align	4
        /*0000*/ 	.byte	0x02, 0x09, 0x00, 0x00, 0x02, 0x02, 0x01, 0x00, 0x02, 0x05, 0x05, 0x00, 0x03, 0x07, 0x01, 0x01
        /*0010*/ 	.byte	0x02, 0x03, 0x00, 0x00, 0x02, 0x06, 0x01, 0x00, 0x04, 0x0b, 0x08, 0x00, 0x09, 0x00, 0x00, 0x00
        /*0020*/ 	.byte	0x00, 0x00, 0x00, 0x00


//--------------------- .nv.info._Z13p3_cal_kerneliiiiPii --------------------------
	.section	.nv.info._Z13p3_cal_kerneliiiiPii,"",@"SHT_CUDA_INFO"
	.sectionflags	@""
	.align	4


	//----- nvinfo : EIATTR_CUDA_API_VERSION
	.align		4
        /*0000*/ 	.byte	0x04, 0x37
        /*0002*/ 	.short	(.L_25 - .L_24)
.L_24:
        /*0004*/ 	.word	0x00000082


	//----- nvinfo : EIATTR_KPARAM_INFO
	.align		4
.L_25:
        /*0008*/ 	.byte	0x04, 0x17
        /*000a*/ 	.short	(.L_27 - .L_26)
.L_26:
        /*000c*/ 	.word	0x00000000
        /*0010*/ 	.short	0x0005
        /*0012*/ 	.short	0x0018
        /*0014*/ 	.byte	0x00, 0xf0, 0x11, 0x00


	//----- nvinfo : EIATTR_KPARAM_INFO
	.align		4
.L_27:
        /*0018*/ 	.byte	0x04, 0x17
        /*001a*/ 	.short	(.L_29 - .L_28)
.L_28:
        /*001c*/ 	.word	0x00000000
        /*0020*/ 	.short	0x0004
        /*0022*/ 	.short	0x0010
        /*0024*/ 	.byte	0x00, 0xf5, 0x21, 0x00


	//----- nvinfo : EIATTR_KPARAM_INFO
	.align		4
.L_29:
        /*0028*/ 	.byte	0x04, 0x17
        /*002a*/ 	.short	(.L_31 - .L_30)
.L_30:
        /*002c*/ 	.word	0x00000000
        /*0030*/ 	.short	0x0003
        /*0032*/ 	.short	0x000c
        /*0034*/ 	.byte	0x00, 0xf0, 0x11, 0x00


	//----- nvinfo : EIATTR_KPARAM_INFO
	.align		4
.L_31:
        /*0038*/ 	.byte	0x04, 0x17
        /*003a*/ 	.short	(.L_33 - .L_32)
.L_32:
        /*003c*/ 	.word	0x00000000
        /*0040*/ 	.short	0x0002
        /*0042*/ 	.short	0x0008
        /*0044*/ 	.byte	0x00, 0xf0, 0x11, 0x00


	//----- nvinfo : EIATTR_KPARAM_INFO
	.align		4
.L_33:
        /*0048*/ 	.byte	0x04, 0x17
        /*004a*/ 	.short	(.L_35 - .L_34)
.L_34:
        /*004c*/ 	.word	0x00000000
        /*0050*/ 	.short	0x0001
        /*0052*/ 	.short	0x0004
        /*0054*/ 	.byte	0x00, 0xf0, 0x11, 0x00


	//----- nvinfo : EIATTR_KPARAM_INFO
	.align		4
.L_35:
        /*0058*/ 	.byte	0x04, 0x17
        /*005a*/ 	.short	(.L_37 - .L_36)
.L_36:
        /*005c*/ 	.word	0x00000000
        /*0060*/ 	.short	0x0000
        /*0062*/ 	.short	0x0000
        /*0064*/ 	.byte	0x00, 0xf0, 0x11, 0x00


	//----- nvinfo : EIATTR_SPARSE_MMA_MASK
	.align		4
.L_37:
        /*0068*/ 	.byte	0x03, 0x50
        /*006a*/ 	.short	0x0000


	//----- nvinfo : EIATTR_MAXREG_COUNT
	.align		4
        /*006c*/ 	.byte	0x03, 0x1b
        /*006e*/ 	.short	0x00ff


	//----- nvinfo : EIATTR_NUM_BARRIERS
	.align		4
        /*0070*/ 	.byte	0x02, 0x4c
        /*0072*/ 	.byte	0x01
	.zero		1


	//----- nvinfo : EIATTR_MERCURY_ISA_VERSION
	.align		4
        /*0074*/ 	.byte	0x03, 0x5f
        /*0076*/ 	.short	0x0101


	//----- nvinfo : EIATTR_VRC_CTA_INIT_COUNT
	.align		4
        /*0078*/ 	.byte	0x02, 0x4a
	.zero		1
	.zero		1


	//----- nvinfo : EIATTR_EXIT_INSTR_OFFSETS
	.align		4
        /*007c*/ 	.byte	0x04, 0x1c
        /*007e*/ 	.short	(.L_39 - .L_38)


	//   ....[0]....
.L_38:
        /*0080*/ 	.word	0x00001e60


	//----- nvinfo : EIATTR_CBANK_PARAM_SIZE
	.align		4
.L_39:
        /*0084*/ 	.byte	0x03, 0x19
        /*0086*/ 	.short	0x001c


	//----- nvinfo : EIATTR_PARAM_CBANK
	.align		4
        /*0088*/ 	.byte	0x04, 0x0a
        /*008a*/ 	.short	(.L_41 - .L_40)
	.align		4
.L_40:
        /*008c*/ 	.word	index@(.nv.constant0._Z13p3_cal_kerneliiiiPii)
        /*0090*/ 	.short	0x0380
        /*0092*/ 	.short	0x001c


	//----- nvinfo : EIATTR_SW_WAR
	.align		4
.L_41:
        /*0094*/ 	.byte	0x04, 0x36
        /*0096*/ 	.short	(.L_43 - .L_42)
.L_42:
        /*0098*/ 	.word	0x00000008
.L_43:


//--------------------- .nv.info._Z13p2_cal_kerneliiiPii --------------------------
	.section	.nv.info._Z13p2_cal_kerneliiiPii,"",@"SHT_CUDA_INFO"
	.sectionflags	@""
	.align	4


	//----- nvinfo : EIATTR_CUDA_API_VERSION
	.align		4
        /*0000*/ 	.byte	0x04, 0x37
        /*0002*/ 	.short	(.L_45 - .L_44)
.L_44:
        /*0004*/ 	.word	0x00000082


	//----- nvinfo : EIATTR_KPARAM_INFO
	.align		4
.L_45:
        /*0008*/ 	.byte	0x04, 0x17
        /*000a*/ 	.short	(.L_47 - .L_46)
.L_46:
        /*000c*/ 	.word	0x00000000
        /*0010*/ 	.short	0x0004
        /*0012*/ 	.short	0x0018
        /*0014*/ 	.byte	0x00, 0xf0, 0x11, 0x00


	//----- nvinfo : EIATTR_KPARAM_INFO
	.align		4
.L_47:
        /*0018*/ 	.byte	0x04, 0x17
        /*001a*/ 	.short	(.L_49 - .L_48)
.L_48:
        /*001c*/ 	.word	0x00000000
        /*0020*/ 	.short	0x0003
        /*0022*/ 	.short	0x0010
        /*0024*/ 	.byte	0x00, 0xf5, 0x21, 0x00


	//----- nvinfo : EIATTR_KPARAM_INFO
	.align		4
.L_49:
        /*0028*/ 	.byte	0x04, 0x17
        /*002a*/ 	.short	(.L_51 - .L_50)
.L_50:
        /*002c*/ 	.word	0x00000000
        /*0030*/ 	.short	0x0002
        /*0032*/ 	.short	0x0008
        /*0034*/ 	.byte	0x00, 0xf0, 0x11, 0x00


	//----- nvinfo : EIATTR_KPARAM_INFO
	.align		4
.L_51:
        /*0038*/ 	.byte	0x04, 0x17
        /*003a*/ 	.short	(.L_53 - .L_52)
.L_52:
        /*003c*/ 	.word	0x00000000
        /*0040*/ 	.short	0x0001
        /*0042*/ 	.short	0x0004
        /*0044*/ 	.byte	0x00, 0xf0, 0x11, 0x00


	//----- nvinfo : EIATTR_KPARAM_INFO
	.align		4
.L_53:
        /*0048*/ 	.byte	0x04, 0x17
        /*004a*/ 	.short	(.L_55 - .L_54)
.L_54:
        /*004c*/ 	.word	0x00000000
        /*0050*/ 	.short	0x0000
        /*0052*/ 	.short	0x0000
        /*0054*/ 	.byte	0x00, 0xf0, 0x11, 0x00


	//----- nvinfo : EIATTR_SPARSE_MMA_MASK
	.align		4
.L_55:
        /*0058*/ 	.byte	0x03, 0x50
        /*005a*/ 	.short	0x0000


	//----- nvinfo : EIATTR_MAXREG_COUNT
	.align		4
        /*005c*/ 	.byte	0x03, 0x1b
        /*005e*/ 	.short	0x00ff


	//----- nvinfo : EIATTR_NUM_BARRIERS
	.align		4
        /*0060*/ 	.byte	0x02, 0x4c
        /*0062*/ 	.byte	0x01
	.zero		1


	//----- nvinfo : EIATTR_MERCURY_ISA_VERSION
	.align		4
        /*0064*/ 	.byte	0x03, 0x5f
        /*0066*/ 	.short	0x0101


	//----- nvinfo : EIATTR_VRC_CTA_INIT_COUNT
	.align		4
        /*0068*/ 	.byte	0x02, 0x4a
	.zero		1
	.zero		1


	//----- nvinfo : EIATTR_EXIT_INSTR_OFFSETS
	.align		4
        /*006c*/ 	.byte	0x04, 0x1c
        /*006e*/ 	.short	(.L_57 - .L_56)


	//   ....[0]....
.L_56:
        /*0070*/ 	.word	0x00000c80


	//   ....[1]....
        /*0074*/ 	.word	0x00000cb0


	//----- nvinfo : EIATTR_CRS_STACK_SIZE
	.align		4
.L_57:
        /*0078*/ 	.byte	0x04, 0x1e
        /*007a*/ 	.short	(.L_59 - .L_58)
.L_58:
        /*007c*/ 	.word	0x00000000


	//----- nvinfo : EIATTR_CBANK_PARAM_SIZE
	.align		4
.L_59:
        /*0080*/ 	.byte	0x03, 0x19
        /*0082*/ 	.short	0x001c


	//----- nvinfo : EIATTR_PARAM_CBANK
	.align		4
        /*0084*/ 	.byte	0x04, 0x0a
        /*0086*/ 	.short	(.L_61 - .L_60)
	.align		4
.L_60:
        /*0088*/ 	.word	index@(.nv.constant0._Z13p2_cal_kerneliiiPii)
        /*008c*/ 	.short	0x0380
        /*008e*/ 	.short	0x001c


	//----- nvinfo : EIATTR_SW_WAR
	.align		4
.L_61:
        /*0090*/ 	.byte	0x04, 0x36
        /*0092*/ 	.short	(.L_63 - .L_62)
.L_62:
        /*0094*/ 	.word	0x00000008
.L_63:


//--------------------- .nv.info._Z13p1_cal_kerneliiiiiiiPii --------------------------
	.section	.nv.info._Z13p1_cal_kerneliiiiiiiPii,"",@"SHT_CUDA_INFO"
	.sectionflags	@""
	.align	4


	//----- nvinfo : EIATTR_CUDA_API_VERSION
	.align		4
        /*0000*/ 	.byte	0x04, 0x37
        /*0002*/ 	.short	(.L_65 - .L_64)
.L_64:
        /*0004*/ 	.word	0x00000082


	//----- nvinfo : EIATTR_KPARAM_INFO
	.align		4
.L_65:
        /*0008*/ 	.byte	0x04, 0x17
        /*000a*/ 	.short	(.L_67 - .L_66)
.L_66:
        /*000c*/ 	.word	0x00000000
        /*0010*/ 	.short	0x0008
        /*0012*/ 	.short	0x0028
        /*0014*/ 	.byte	0x00, 0xf0, 0x11, 0x00


	//----- nvinfo : EIATTR_KPARAM_INFO
	.align		4
.L_67:
        /*0018*/ 	.byte	0x04, 0x17
        /*001a*/ 	.short	(.L_69 - .L_68)
.L_68:
        /*001c*/ 	.word	0x00000000
        /*0020*/ 	.short	0x0007
        /*0022*/ 	.short	0x0020
        /*0024*/ 	.byte	0x00, 0xf5, 0x21, 0x00


	//----- nvinfo : EIATTR_KPARAM_INFO
	.align		4
.L_69:
        /*0028*/ 	.byte	0x04, 0x17
        /*002a*/ 	.short	(.L_71 - .L_70)
.L_70:
        /*002c*/ 	.word	0x00000000
        /*0030*/ 	.short	0x0006
        /*0032*/ 	.short	0x0018
        /*0034*/ 	.byte	0x00, 0xf0, 0x11, 0x00


	//----- nvinfo : EIATTR_KPARAM_INFO
	.align		4
.L_71:
        /*0038*/ 	.byte	0x04, 0x17
        /*003a*/ 	.short	(.L_73 - .L_72)
.L_72:
        /*003c*/ 	.word	0x00000000
        /*0040*/ 	.short	0x0005
        /*0042*/ 	.short	0x0014
        /*0044*/ 	.byte	0x00, 0xf0, 0x11, 0x00


	//----- nvinfo : EIATTR_KPARAM_INFO
	.align		4
.L_73:
        /*0048*/ 	.byte	0x04, 0x17
        /*004a*/ 	.short	(.L_75 - .L_74)
.L_74:
        /*004c*/ 	.word	0x00000000
        /*0050*/ 	.short	0x0004
        /*0052*/ 	.short	0x0010
        /*0054*/ 	.byte	0x00, 0xf0, 0x11, 0x00


	//----- nvinfo : EIATTR_KPARAM_INFO
	.align		4
.L_75:
        /*0058*/ 	.byte	0x04, 0x17
        /*005a*/ 	.short	(.L_77 - .L_76)
.L_76:
        /*005c*/ 	.word	0x00000000
        /*0060*/ 	.short	0x0003
        /*0062*/ 	.short	0x000c
        /*0064*/ 	.byte	0x00, 0xf0, 0x11, 0x00


	//----- nvinfo : EIATTR_KPARAM_INFO
	.align		4
.L_77:
        /*0068*/ 	.byte	0x04, 0x17
        /*006a*/ 	.short	(.L_79 - .L_78)
.L_78:
        /*006c*/ 	.word	0x00000000
        /*0070*/ 	.short	0x0002
        /*0072*/ 	.short	0x0008
        /*0074*/ 	.byte	0x00, 0xf0, 0x11, 0x00


	//----- nvinfo : EIATTR_KPARAM_INFO
	.align		4
.L_79:
        /*0078*/ 	.byte	0x04, 0x17
        /*007a*/ 	.short	(.L_81 - .L_80)
.L_80:
        /*007c*/ 	.word	0x00000000
        /*0080*/ 	.short	0x0001
        /*0082*/ 	.short	0x0004
        /*0084*/ 	.byte	0x00, 0xf0, 0x11, 0x00


	//----- nvinfo : EIATTR_KPARAM_INFO
	.align		4
.L_81:
        /*0088*/ 	.byte	0x04, 0x17
        /*008a*/ 	.short	(.L_83 - .L_82)
.L_82:
        /*008c*/ 	.word	0x00000000
        /*0090*/ 	.short	0x0000
        /*0092*/ 	.short	0x0000
        /*0094*/ 	.byte	0x00, 0xf0, 0x11, 0x00


	//----- nvinfo : EIATTR_SPARSE_MMA_MASK
	.align		4
.L_83:
        /*0098*/ 	.byte	0x03, 0x50
        /*009a*/ 	.short	0x0000


	//----- nvinfo : EIATTR_MAXREG_COUNT
	.align		4
        /*009c*/ 	.byte	0x03, 0x1b
        /*009e*/ 	.short	0x00ff


	//----- nvinfo : EIATTR_NUM_BARRIERS
	.align		4
        /*00a0*/ 	.byte	0x02, 0x4c
        /*00a2*/ 	.byte	0x01
	.zero		1


	//----- nvinfo : EIATTR_MERCURY_ISA_VERSION
	.align		4
        /*00a4*/ 	.byte	0x03, 0x5f
        /*00a6*/ 	.short	0x0101


	//----- nvinfo : EIATTR_VRC_CTA_INIT_COUNT
	.align		4
        /*00a8*/ 	.byte	0x02, 0x4a
	.zero		1
	.zero		1


	//----- nvinfo : EIATTR_EXIT_INSTR_OFFSETS
	.align		4
        /*00ac*/ 	.byte	0x04, 0x1c
        /*00ae*/ 	.short	(.L_85 - .L_84)


	//   ....[0]....
.L_84:
        /*00b0*/ 	.word	0x00000890


	//   ....[1]....
        /*00b4*/ 	.word	0x000008c0


	//----- nvinfo : EIATTR_CRS_STACK_SIZE
	.align		4
.L_85:
        /*00b8*/ 	.byte	0x04, 0x1e
        /*00ba*/ 	.short	(.L_87 - .L_86)
.L_86:
        /*00bc*/ 	.word	0x00000000


	//----- nvinfo : EIATTR_CBANK_PARAM_SIZE
	.align		4
.L_87:
        /*00c0*/ 	.byte	0x03, 0x19
        /*00c2*/ 	.short	0x002c


	//----- nvinfo : EIATTR_PARAM_CBANK
	.align		4
        /*00c4*/ 	.byte	0x04, 0x0a
        /*00c6*/ 	.short	(.L_89 - .L_88)
	.align		4
.L_88:
        /*00c8*/ 	.word	index@(.nv.constant0._Z13p1_cal_kerneliiiiiiiPii)
        /*00cc*/ 	.short	0x0380
        /*00ce*/ 	.short	0x002c


	//----- nvinfo : EIATTR_SW_WAR
	.align		4
.L_89:
        /*00d0*/ 	.byte	0x04, 0x36
        /*00d2*/ 	.short	(.L_91 - .L_90)
.L_90:
        /*00d4*/ 	.word	0x00000008
.L_91:


//--------------------- .nv.info._Z10cal_kerneliiiiiiiPi --------------------------
	.section	.nv.info._Z10cal_kerneliiiiiiiPi,"",@"SHT_CUDA_INFO"
	.sectionflags	@""
	.align	4


	//----- nvinfo : EIATTR_CUDA_API_VERSION
	.align		4
        /*0000*/ 	.byte	0x04, 0x37
        /*0002*/ 	.short	(.L_93 - .L_92)
.L_92:
        /*0004*/ 	.word	0x00000082


	//----- nvinfo : EIATTR_KPARAM_INFO
	.align		4
.L_93:
        /*0008*/ 	.byte	0x04, 0x17
        /*000a*/ 	.short	(.L_95 - .L_94)
.L_94:
        /*000c*/ 	.word	0x00000000
        /*0010*/ 	.short	0x0007
        /*0012*/ 	.short	0x0020
        /*0014*/ 	.byte	0x00, 0xf5, 0x21, 0x00


	//----- nvinfo : EIATTR_KPARAM_INFO
	.align		4
.L_95:
        /*0018*/ 	.byte	0x04, 0x17
        /*001a*/ 	.short	(.L_97 - .L_96)
.L_96:
        /*001c*/ 	.word	0x00000000
        /*0020*/ 	.short	0x0006
        /*0022*/ 	.short	0x0018
        /*0024*/ 	.byte	0x00, 0xf0, 0x11, 0x00


	//----- nvinfo : EIATTR_KPARAM_INFO
	.align		4
.L_97:
        /*0028*/ 	.byte	0x04, 0x17
        /*002a*/ 	.short	(.L_99 - .L_98)
.L_98:
        /*002c*/ 	.word	0x00000000
        /*0030*/ 	.short	0x0005
        /*0032*/ 	.short	0x0014
        /*0034*/ 	.byte	0x00, 0xf0, 0x11, 0x00


	//----- nvinfo : EIATTR_KPARAM_INFO
	.align		4
.L_99:
        /*0038*/ 	.byte	0x04, 0x17
        /*003a*/ 	.short	(.L_101 - .L_100)
.L_100:
        /*003c*/ 	.word	0x00000000
        /*0040*/ 	.short	0x0004
        /*0042*/ 	.short	0x0010
        /*0044*/ 	.byte	0x00, 0xf0, 0x11, 0x00


	//----- nvinfo : EIATTR_KPARAM_INFO
	.align		4
.L_101:
        /*0048*/ 	.byte	0x04, 0x17
        /*004a*/ 	.short	(.L_103 - .L_102)
.L_102:
        /*004c*/ 	.word	0x00000000
        /*0050*/ 	.short	0x0003
        /*0052*/ 	.short	0x000c
        /*0054*/ 	.byte	0x00, 0xf0, 0x11, 0x00


	//----- nvinfo : EIATTR_KPARAM_INFO
	.align		4
.L_103:
        /*0058*/ 	.byte	0x04, 0x17
        /*005a*/ 	.short	(.L_105 - .L_104)
.L_104:
        /*005c*/ 	.word	0x00000000
        /*0060*/ 	.short	0x0002
        /*0062*/ 	.short	0x0008
        /*0064*/ 	.byte	0x00, 0xf0, 0x11, 0x00


	//----- nvinfo : EIATTR_KPARAM_INFO
	.align		4
.L_105:
        /*0068*/ 	.byte	0x04, 0x17
        /*006a*/ 	.short	(.L_107 - .L_106)
.L_106:
        /*006c*/ 	.word	0x00000000
        /*0070*/ 	.short	0x0001
        /*0072*/ 	.short	0x0004
        /*0074*/ 	.byte	0x00, 0xf0, 0x11, 0x00


	//----- nvinfo : EIATTR_KPARAM_INFO
	.align		4
.L_107:
        /*0078*/ 	.byte	0x04, 0x17
        /*007a*/ 	.short	(.L_109 - .L_108)
.L_108:
        /*007c*/ 	.word	0x00000000
        /*0080*/ 	.short	0x0000
        /*0082*/ 	.short	0x0000
        /*0084*/ 	.byte	0x00, 0xf0, 0x11, 0x00


	//----- nvinfo : EIATTR_SPARSE_MMA_MASK
	.align		4
.L_109:
        /*0088*/ 	.byte	0x03, 0x50
        /*008a*/ 	.short	0x0000


	//----- nvinfo : EIATTR_MAXREG_COUNT
	.align		4
        /*008c*/ 	.byte	0x03, 0x1b
        /*008e*/ 	.short	0x00ff


	//----- nvinfo : EIATTR_NUM_BARRIERS
	.align		4
        /*0090*/ 	.byte	0x02, 0x4c
        /*0092*/ 	.byte	0x01
	.zero		1


	//----- nvinfo : EIATTR_MERCURY_ISA_VERSION
	.align		4
        /*0094*/ 	.byte	0x03, 0x5f
        /*0096*/ 	.short	0x0101


	//----- nvinfo : EIATTR_VRC_CTA_INIT_COUNT
	.align		4
        /*0098*/ 	.byte	0x02, 0x4a
	.zero		1
	.zero		1


	//----- nvinfo : EIATTR_EXIT_INSTR_OFFSETS
	.align		4
        /*009c*/ 	.byte	0x04, 0x1c
        /*009e*/ 	.short	(.L_111 - .L_110)


	//   ....[0]....
.L_110:
        /*00a0*/ 	.word	0x00000280


	//   ....[1]....
        /*00a4*/ 	.word	0x00001630


	//----- nvinfo : EIATTR_CRS_STACK_SIZE
	.align		4
.L_111:
        /*00a8*/ 	.byte	0x04, 0x1e
        /*00aa*/ 	.short	(.L_113 - .L_112)
.L_112:
        /*00ac*/ 	.word	0x00000000


	//----- nvinfo : EIATTR_CBANK_PARAM_SIZE
	.align		4
.L_113:
        /*00b0*/ 	.byte	0x03, 0x19
        /*00b2*/ 	.short	0x0028


	//----- nvinfo : EIATTR_PARAM_CBANK
	.align		4
        /*00b4*/ 	.byte	0x04, 0x0a
        /*00b6*/ 	.short	(.L_115 - .L_114)
	.align		4
.L_114:
        /*00b8*/ 	.word	index@(.nv.constant0._Z10cal_kerneliiiiiiiPi)
        /*00bc*/ 	.short	0x0380
        /*00be*/ 	.short	0x0028


	//----- nvinfo : EIATTR_SW_WAR
	.align		4
.L_115:
        /*00c0*/ 	.byte	0x04, 0x36
        /*00c2*/ 	.short	(.L_117 - .L_116)
.L_116:
        /*00c4*/ 	.word	0x00000008
.L_117:


//--------------------- .nv.callgraph             --------------------------
	.section	.nv.callgraph,"",@"SHT_CUDA_CALLGRAPH"
	.align	4
	.sectionentsize	8
	.align		4
        /*0000*/ 	.word	0x00000000
	.align		4
        /*0004*/ 	.word	0xffffffff
	.align		4
        /*0008*/ 	.word	0x00000000
	.align		4
        /*000c*/ 	.word	0xfffffffe
	.align		4
        /*0010*/ 	.word	0x00000000
	.align		4
        /*0014*/ 	.word	0xfffffffd
	.align		4
        /*0018*/ 	.word	0x00000000
	.align		4
        /*001c*/ 	.word	0xfffffffc


//--------------------- .text._Z13p3_cal_kerneliiiiPii --------------------------
	.section	.text._Z13p3_cal_kerneliiiiPii,"ax",@progbits
	.align	128
        .global         _Z13p3_cal_kerneliiiiPii
        .type           _Z13p3_cal_kerneliiiiPii,@function
        .size           _Z13p3_cal_kerneliiiiPii,(.L_x_50 - _Z13p3_cal_kerneliiiiPii)
        .other          _Z13p3_cal_kerneliiiiPii,@"STO_CUDA_ENTRY STV_DEFAULT"
_Z13p3_cal_kerneliiiiPii:
.text._Z13p3_cal_kerneliiiiPii:
[----:B------:R-:W-:Y:S08]  /*0000*/  LDC R1, c[0x0][0x37c] ;  /* 0x0000df00ff017b82 */ /* 0x000ff00000000800 */
[----:B------:R-:W0:Y:S01]  /*0010*/  S2UR UR4, SR_CTAID.X ;  /* 0x00000000000479c3 */ /* 0x000e220000002500 */
[----:B------:R-:W0:Y:S01]  /*0020*/  LDCU UR5, c[0x0][0x388] ;  /* 0x00007100ff0577ac */ /* 0x000e220008000800 */
[----:B------:R-:W1:Y:S01]  /*0030*/  S2R R3, SR_TID.Y ;  /* 0x0000000000037919 */ /* 0x000e620000002200 */
[----:B------:R-:W2:Y:S01]  /*0040*/  LDCU UR9, c[0x0][0x398] ;  /* 0x00007300ff0977ac */ /* 0x000ea20008000800 */
[----:B------:R-:W3:Y:S04]  /*0050*/  S2R R5, SR_TID.X ;  /* 0x0000000000057919 */ /* 0x000ee80000002100 */
[----:B------:R-:W4:Y:S01]  /*0060*/  LDC.64 R16, c[0x0][0x380] ;  /* 0x0000e000ff107b82 */ /* 0x000f220000000a00 */
[----:B------:R-:W3:Y:S07]  /*0070*/  LDCU.64 UR6, c[0x0][0x358] ;  /* 0x00006b00ff0677ac */ /* 0x000eee0008000a00 */
[----:B------:R-:W2:Y:S01]  /*0080*/  S2UR UR8, SR_CTAID.Y ;  /* 0x00000000000879c3 */ /* 0x000ea20000002600 */
[----:B0-----:R-:W-:-:S07]  /*0090*/  UIADD3 UR4, UPT, UPT, UR4, UR5, URZ ;  /* 0x0000000504047290 */ /* 0x001fce000fffe0ff */
[----:B------:R-:W0:Y:S01]  /*00a0*/  LDC.64 R18, c[0x0][0x390] ;  /* 0x0000e400ff127b82 */ /* 0x000e220000000a00 */
[----:B------:R-:W-:Y:S02]  /*00b0*/  UIADD3 UR5, UPT, UPT, UR4, 0x1, URZ ;  /* 0x0000000104057890 */ /* 0x000fe4000fffe0ff */
[C---:B----4-:R-:W-:Y:S01]  /*00c0*/  ISETP.LE.U32.AND P0, PT, R17.reuse, UR4, PT ;  /* 0x0000000411007c0c */ /* 0x050fe2000bf03070 */
[----:B------:R-:W-:-:S03]  /*00d0*/  IMAD R0, R17, R16, RZ ;  /* 0x0000001011007224 */ /* 0x000fc600078e02ff */
[----:B------:R-:W-:Y:S02]  /*00e0*/  IMAD.U32 R11, RZ, RZ, UR5 ;  /* 0x00000005ff0b7e24 */ /* 0x000fe4000f8e00ff */
[----:B-1----:R-:W-:Y:S01]  /*00f0*/  IMAD.IADD R15, R0, 0x1, R3 ;  /* 0x00000001000f7824 */ /* 0x002fe200078e0203 */
[----:B--2---:R-:W-:-:S06]  /*0100*/  ISETP.LE.U32.AND P1, PT, R17, UR8, PT ;  /* 0x0000000811007c0c */ /* 0x004fcc000bf23070 */
[----:B------:R-:W-:Y:S01]  /*0110*/  @!P0 IMAD R11, RZ, RZ, UR4 ;  /* 0x00000004ff0b8e24 */ /* 0x000fe2000f8e02ff */
[----:B------:R-:W-:-:S03]  /*0120*/  UIADD3 UR4, UPT, UPT, UR8, 0x1, URZ ;  /* 0x0000000108047890 */ /* 0x000fc6000fffe0ff */
[----:B------:R-:W-:-:S03]  /*0130*/  IMAD R11, R16, R11, R3 ;  /* 0x0000000b100b7224 */ /* 0x000fc600078e0203 */
[----:B------:R-:W-:Y:S02]  /*0140*/  IMAD.U32 R10, RZ, RZ, UR4 ;  /* 0x00000004ff0a7e24 */ /* 0x000fe4000f8e00ff */
[----:B------:R-:W-:Y:S02]  /*0150*/  IMAD R2, R11, UR9, R0 ;  /* 0x000000090b027c24 */ /* 0x000fe4000f8e0200 */
[----:B------:R-:W-:Y:S02]  /*0160*/  @!P1 IMAD R10, RZ, RZ, UR8 ;  /* 0x00000008ff0a9e24 */ /* 0x000fe4000f8e02ff */
[--C-:B---3--:R-:W-:Y:S02]  /*0170*/  IMAD.IADD R23, R2, 0x1, R5.reuse ;  /* 0x0000000102177824 */ /* 0x108fe400078e0205 */
[----:B------:R-:W-:Y:S02]  /*0180*/  IMAD R10, R16, R10, R5 ;  /* 0x0000000a100a7224 */ /* 0x000fe400078e0205 */
[----:B0-----:R-:W-:-:S04]  /*0190*/  IMAD.WIDE R22, R23, 0x4, R18 ;  /* 0x0000000417167825 */ /* 0x001fc800078e0212 */
[----:B------:R-:W-:Y:S02]  /*01a0*/  IMAD R9, R15, UR9, R10 ;  /* 0x000000090f097c24 */ /* 0x000fe4000f8e020a */
[----:B------:R-:W2:Y:S02]  /*01b0*/  LDG.E R22, desc[UR6][R22.64] ;  /* 0x0000000616167981 */ /* 0x000ea4000c1e1900 */
[----:B------:R-:W-:-:S04]  /*01c0*/  IMAD.WIDE R8, R9, 0x4, R18 ;  /* 0x0000000409087825 */ /* 0x000fc800078e0212 */
[C---:B------:R-:W-:Y:S01]  /*01d0*/  VIADD R29, R11.reuse, 0x10 ;  /* 0x000000100b1d7836 */ /* 0x040fe20000000000 */
[----:B------:R0:W3:Y:S01]  /*01e0*/  LDG.E R7, desc[UR6][R8.64] ;  /* 0x0000000608077981 */ /* 0x0000e2000c1e1900 */
[----:B------:R-:W-:Y:S02]  /*01f0*/  VIADD R13, R11, 0x20 ;  /* 0x000000200b0d7836 */ /* 0x000fe40000000000 */
[--C-:B------:R-:W-:Y:S02]  /*0200*/  IMAD R2, R29, UR9, R0.reuse ;  /* 0x000000091d027c24 */ /* 0x100fe4000f8e0200 */
[----:B------:R-:W-:Y:S02]  /*0210*/  VIADD R17, R15, 0x10 ;  /* 0x000000100f117836 */ /* 0x000fe40000000000 */
[----:B------:R-:W-:Y:S02]  /*0220*/  IMAD.IADD R25, R2, 0x1, R5 ;  /* 0x0000000102197824 */ /* 0x000fe400078e0205 */
[----:B------:R-:W-:-:S02]  /*0230*/  IMAD R2, R13, UR9, R0 ;  /* 0x000000090d027c24 */ /* 0x000fc4000f8e0200 */
[----:B------:R-:W-:Y:S02]  /*0240*/  IMAD R17, R17, UR9, R10 ;  /* 0x0000000911117c24 */ /* 0x000fe4000f8e020a */
[----:B------:R-:W-:Y:S02]  /*0250*/  IMAD.IADD R21, R2, 0x1, R5 ;  /* 0x0000000102157824 */ /* 0x000fe400078e0205 */
[----:B------:R-:W-:-:S04]  /*0260*/  IMAD.WIDE R24, R25, 0x4, R18 ;  /* 0x0000000419187825 */ /* 0x000fc800078e0212 */
[--C-:B0-----:R-:W-:Y:S01]  /*0270*/  IMAD.WIDE R8, R17, 0x4, R18.reuse ;  /* 0x0000000411087825 */ /* 0x101fe200078e0212 */
[----:B------:R0:W4:Y:S01]  /*0280*/  LDG.E R6, desc[UR6][R24.64] ;  /* 0x0000000618067981 */ /* 0x000122000c1e1900 */
[----:B------:R-:W1:Y:S02]  /*0290*/  S2UR UR5, SR_CgaCtaId ;  /* 0x00000000000579c3 */ /* 0x000e640000008800 */
[----:B------:R-:W-:Y:S01]  /*02a0*/  IMAD.WIDE R20, R21, 0x4, R18 ;  /* 0x0000000415147825 */ /* 0x000fe200078e0212 */
[----:B------:R-:W4:Y:S03]  /*02b0*/  LDG.E R4, desc[UR6][R8.64] ;  /* 0x0000000608047981 */ /* 0x000f26000c1e1900 */
[----:B------:R-:W-:Y:S01]  /*02c0*/  VIADD R12, R11, 0x30 ;  /* 0x000000300b0c7836 */ /* 0x000fe20000000000 */
[----:B------:R1:W4:Y:S01]  /*02d0*/  LDG.E R2, desc[UR6][R20.64] ;  /* 0x0000000614027981 */ /* 0x000322000c1e1900 */
[----:B------:R-:W-:-:S02]  /*02e0*/  VIADD R17, R15, 0x20 ;  /* 0x000000200f117836 */ /* 0x000fc40000000000 */
[----:B------:R-:W-:Y:S02]  /*02f0*/  VIADD R15, R15, 0x30 ;  /* 0x000000300f0f7836 */ /* 0x000fe40000000000 */
[----:B------:R-:W-:Y:S02]  /*0300*/  IMAD R14, R12, UR9, R0 ;  /* 0x000000090c0e7c24 */ /* 0x000fe4000f8e0200 */
[--C-:B------:R-:W-:Y:S02]  /*0310*/  IMAD R17, R17, UR9, R10.reuse ;  /* 0x0000000911117c24 */ /* 0x100fe4000f8e020a */
[----:B0-----:R-:W-:Y:S02]  /*0320*/  IMAD R25, R15, UR9, R10 ;  /* 0x000000090f197c24 */ /* 0x001fe4000f8e020a */
[----:B------:R-:W-:Y:S02]  /*0330*/  IMAD.IADD R15, R14, 0x1, R5 ;  /* 0x000000010e0f7824 */ /* 0x000fe400078e0205 */
[----:B------:R-:W-:-:S04]  /*0340*/  IMAD.WIDE R26, R17, 0x4, R18 ;  /* 0x00000004111a7825 */ /* 0x000fc800078e0212 */
[--C-:B------:R-:W-:Y:S01]  /*0350*/  IMAD.WIDE R14, R15, 0x4, R18.reuse ;  /* 0x000000040f0e7825 */ /* 0x100fe200078e0212 */
[----:B------:R0:W4:Y:S03]  /*0360*/  LDG.E R8, desc[UR6][R26.64] ;  /* 0x000000061a087981 */ /* 0x000126000c1e1900 */
[----:B------:R-:W-:Y:S01]  /*0370*/  IMAD.WIDE R24, R25, 0x4, R18 ;  /* 0x0000000419187825 */ /* 0x000fe200078e0212 */
[----:B------:R0:W4:Y:S04]  /*0380*/  LDG.E R17, desc[UR6][R14.64] ;  /* 0x000000060e117981 */ /* 0x000128000c1e1900 */
[----:B------:R0:W4:Y:S01]  /*0390*/  LDG.E R9, desc[UR6][R24.64] ;  /* 0x0000000618097981 */ /* 0x000122000c1e1900 */
[----:B-1----:R-:W-:Y:S01]  /*03a0*/  IMAD R20, R3, R16, RZ ;  /* 0x0000001003147224 */ /* 0x002fe200078e02ff */
[----:B------:R-:W-:-:S02]  /*03b0*/  UMOV UR4, 0x400 ;  /* 0x0000040000047882 */ /* 0x000fc40000000000 */
[----:B------:R-:W-:Y:S01]  /*03c0*/  ULEA UR4, UR5, UR4, 0x18 ;  /* 0x0000000405047291 */ /* 0x000fe2000f8ec0ff */
[----:B------:R-:W-:Y:S02]  /*03d0*/  IMAD.IADD R23, R20, 0x1, R5 ;  /* 0x0000000114177824 */ /* 0x000fe400078e0205 */
[----:B------:R-:W-:-:S03]  /*03e0*/  IMAD.IADD R21, R3, 0x1, R16 ;  /* 0x0000000103157824 */ /* 0x000fc600078e0210 */
[----:B0-----:R-:W-:Y:S01]  /*03f0*/  LEA R26, R23, UR4, 0x2 ;  /* 0x00000004171a7c11 */ /* 0x001fe2000f8e10ff */
[----:B------:R-:W-:Y:S02]  /*0400*/  IMAD R14, R21, R16, R5 ;  /* 0x00000010150e7224 */ /* 0x000fe400078e0205 */
[--C-:B------:R-:W-:Y:S02]  /*0410*/  IMAD R28, R11, UR9, R10.reuse ;  /* 0x000000090b1c7c24 */ /* 0x100fe4000f8e020a */
[--C-:B------:R-:W-:Y:S02]  /*0420*/  IMAD R29, R29, UR9, R10.reuse ;  /* 0x000000091d1d7c24 */ /* 0x100fe4000f8e020a */
[--C-:B------:R-:W-:Y:S02]  /*0430*/  IMAD R11, R13, UR9, R10.reuse ;  /* 0x000000090d0b7c24 */ /* 0x100fe4000f8e020a */
[----:B------:R-:W-:Y:S02]  /*0440*/  IMAD R25, R12, UR9, R10 ;  /* 0x000000090c197c24 */ /* 0x000fe4000f8e020a */
[----:B------:R-:W-:-:S04]  /*0450*/  IMAD.WIDE R12, R29, 0x4, R18 ;  /* 0x000000041d0c7825 */ /* 0x000fc800078e0212 */
[----:B------:R-:W-:Y:S01]  /*0460*/  IMAD.WIDE R10, R11, 0x4, R18 ;  /* 0x000000040b0a7825 */ /* 0x000fe200078e0212 */
[----:B------:R0:W5:Y:S04]  /*0470*/  LDG.E R29, desc[UR6][R12.64] ;  /* 0x000000060c1d7981 */ /* 0x000168000c1e1900 */
[----:B------:R0:W5:Y:S04]  /*0480*/  LDG.E R27, desc[UR6][R10.64] ;  /* 0x000000060a1b7981 */ /* 0x000168000c1e1900 */
[----:B--2---:R1:W-:Y:S02]  /*0490*/  STS [R26], R22 ;  /* 0x000000161a007388 */ /* 0x0043e40000000800 */
[----:B-1----:R-:W-:-:S05]  /*04a0*/  LEA R22, R14, UR4, 0x2 ;  /* 0x000000040e167c11 */ /* 0x002fca000f8e10ff */
[----:B---3--:R1:W-:Y:S01]  /*04b0*/  STS [R22], R7 ;  /* 0x0000000716007388 */ /* 0x0083e20000000800 */
[----:B------:R-:W-:Y:S01]  /*04c0*/  IMAD.WIDE R14, R28, 0x4, R18 ;  /* 0x000000041c0e7825 */ /* 0x000fe200078e0212 */
[----:B-1----:R-:W1:Y:S03]  /*04d0*/  LDC R7, c[0x0][0x38c] ;  /* 0x0000e300ff077b82 */ /* 0x002e660000000800 */
[----:B------:R-:W-:Y:S01]  /*04e0*/  VIADD R28, R21, 0x10 ;  /* 0x00000010151c7836 */ /* 0x000fe20000000000 */
[----:B------:R0:W5:Y:S01]  /*04f0*/  LDG.E R24, desc[UR6][R14.64] ;  /* 0x000000060e187981 */ /* 0x000162000c1e1900 */
[----:B------:R-:W-:Y:S02]  /*0500*/  IMAD R26, R16, 0x10, R23 ;  /* 0x00000010101a7824 */ /* 0x000fe400078e0217 */
[----:B------:R-:W-:Y:S02]  /*0510*/  IMAD R28, R28, R16, R5 ;  /* 0x000000101c1c7224 */ /* 0x000fe400078e0205 */
[----:B------:R-:W-:Y:S01]  /*0520*/  IMAD R23, R16, 0x20, R23 ;  /* 0x0000002010177824 */ /* 0x000fe200078e0217 */
[----:B------:R-:W-:-:S02]  /*0530*/  LEA R26, R26, UR4, 0x2 ;  /* 0x000000041a1a7c11 */ /* 0x000fc4000f8e10ff */
[----:B------:R-:W-:Y:S02]  /*0540*/  LEA R28, R28, UR4, 0x2 ;  /* 0x000000041c1c7c11 */ /* 0x000fe4000f8e10ff */
[----:B------:R-:W-:Y:S01]  /*0550*/  LEA R22, R23, UR4, 0x2 ;  /* 0x0000000417167c11 */ /* 0x000fe2000f8e10ff */
[----:B----4-:R-:W-:Y:S04]  /*0560*/  STS [R26], R6 ;  /* 0x000000061a007388 */ /* 0x010fe80000000800 */
[----:B------:R-:W-:Y:S04]  /*0570*/  STS [R28], R4 ;  /* 0x000000041c007388 */ /* 0x000fe80000000800 */
[----:B------:R2:W-:Y:S01]  /*0580*/  STS [R22], R2 ;  /* 0x0000000216007388 */ /* 0x0005e20000000800 */
[----:B-1----:R-:W-:Y:S01]  /*0590*/  ISETP.GE.AND P0, PT, R0, R7, PT ;  /* 0x000000070000720c */ /* 0x002fe20003f06270 */
[----:B------:R-:W-:-:S02]  /*05a0*/  IMAD R23, R16, 0x10, R23 ;  /* 0x0000001010177824 */ /* 0x000fc400078e0217 */
[C---:B--2---:R-:W-:Y:S02]  /*05b0*/  VIADD R2, R21.reuse, 0x20 ;  /* 0x0000002015027836 */ /* 0x044fe40000000000 */
[----:B------:R-:W-:Y:S01]  /*05c0*/  VIADD R21, R21, 0x30 ;  /* 0x0000003015157836 */ /* 0x000fe20000000000 */
[----:B------:R-:W-:Y:S01]  /*05d0*/  ISETP.LT.OR P0, PT, R16, 0x1, P0 ;  /* 0x000000011000780c */ /* 0x000fe20000701670 */
[-CC-:B------:R-:W-:Y:S02]  /*05e0*/  IMAD R6, R2, R16.reuse, R5.reuse ;  /* 0x0000001002067224 */ /* 0x180fe400078e0205 */
[----:B------:R-:W-:-:S03]  /*05f0*/  IMAD R26, R21, R16, R5 ;  /* 0x00000010151a7224 */ /* 0x000fc600078e0205 */
[----:B------:R-:W-:Y:S01]  /*0600*/  LEA R21, R6, UR4, 0x2 ;  /* 0x0000000406157c11 */ /* 0x000fe2000f8e10ff */
[----:B------:R-:W-:Y:S01]  /*0610*/  IMAD.WIDE R18, R25, 0x4, R18 ;  /* 0x0000000419127825 */ /* 0x000fe200078e0212 */
[----:B------:R-:W-:Y:S02]  /*0620*/  LEA R6, R23, UR4, 0x2 ;  /* 0x0000000417067c11 */ /* 0x000fe4000f8e10ff */
[----:B------:R-:W-:Y:S01]  /*0630*/  LEA R26, R26, UR4, 0x2 ;  /* 0x000000041a1a7c11 */ /* 0x000fe2000f8e10ff */
[----:B------:R0:W-:Y:S04]  /*0640*/  STS [R21], R8 ;  /* 0x0000000815007388 */ /* 0x0001e80000000800 */
[----:B------:R0:W-:Y:S04]  /*0650*/  STS [R6], R17 ;  /* 0x0000001106007388 */ /* 0x0001e80000000800 */
[----:B------:R0:W5:Y:S04]  /*0660*/  LDG.E R25, desc[UR6][R18.64] ;  /* 0x0000000612197981 */ /* 0x000168000c1e1900 */
[----:B------:R0:W-:Y:S01]  /*0670*/  STS [R26], R9 ;  /* 0x000000091a007388 */ /* 0x0001e20000000800 */
[----:B------:R-:W-:Y:S06]  /*0680*/  BAR.SYNC.DEFER_BLOCKING 0x0 ;  /* 0x0000000000007b1d */ /* 0x000fec0000010000 */
[----:B------:R-:W-:Y:S05]  /*0690*/  @P0 BRA `(.L_x_0) ;  /* 0x0000001400e00947 */ /* 0x000fea0003800000 */
[----:B------:R-:W-:Y:S01]  /*06a0*/  VIADD R2, R16, 0xffffffff ;  /* 0xffffffff10027836 */ /* 0x000fe20000000000 */
[----:B------:R-:W-:-:S04]  /*06b0*/  LOP3.LUT R0, RZ, R0, RZ, 0x33, !PT ;  /* 0x00000000ff007212 */ /* 0x000fc800078e33ff */
[----:B------:R-:W-:Y:S01]  /*06c0*/  VIADDMNMX.U32 R0, R0, R7, R2, PT ;  /* 0x0000000700007246 */ /* 0x000fe20003800002 */
[----:B------:R-:W-:-:S03]  /*06d0*/  IMAD.MOV.U32 R7, RZ, RZ, RZ ;  /* 0x000000ffff077224 */ /* 0x000fc600078e00ff */
[C---:B------:R-:W-:Y:S01]  /*06e0*/  ISETP.GE.U32.AND P0, PT, R0.reuse, 0x3, PT ;  /* 0x000000030000780c */ /* 0x040fe20003f06070 */
[----:B------:R-:W-:-:S05]  /*06f0*/  VIADD R0, R0, 0x1 ;  /* 0x0000000100007836 */ /* 0x000fca0000000000 */
[----:B------:R-:W-:-:S07]  /*0700*/  LOP3.LUT R2, R0, 0x3, RZ, 0xc0, !PT ;  /* 0x0000000300027812 */ /* 0x000fce00078ec0ff */
[----:B------:R-:W-:Y:S05]  /*0710*/  @!P0 BRA `(.L_x_1) ;  /* 0x0000001400288947 */ /* 0x000fea0003800000 */
[----:B------:R-:W-:Y:S01]  /*0720*/  LOP3.LUT R7, R0, 0xfffffffc, RZ, 0xc0, !PT ;  /* 0xfffffffc00077812 */ /* 0x000fe200078ec0ff */
[C---:B0-----:R-:W-:Y:S01]  /*0730*/  VIADD R9, R3.reuse, 0x30 ;  /* 0x0000003003097836 */ /* 0x041fe20000000000 */
[----:B------:R-:W-:Y:S01]  /*0740*/  LEA R4, R20, UR4, 0x2 ;  /* 0x0000000414047c11 */ /* 0x000fe2000f8e10ff */
[C---:B------:R-:W-:Y:S02]  /*0750*/  VIADD R21, R3.reuse, 0x10 ;  /* 0x0000001003157836 */ /* 0x040fe40000000000 */
[----:B------:R-:W-:Y:S02]  /*0760*/  IMAD.MOV R0, RZ, RZ, -R7 ;  /* 0x000000ffff007224 */ /* 0x000fe400078e0a07 */
[----:B------:R-:W-:Y:S02]  /*0770*/  VIADD R23, R3, 0x20 ;  /* 0x0000002003177836 */ /* 0x000fe40000000000 */
[-C--:B------:R-:W-:Y:S01]  /*0780*/  IMAD R9, R9, R16.reuse, RZ ;  /* 0x0000001009097224 */ /* 0x080fe200078e02ff */
[----:B------:R-:W-:Y:S01]  /*0790*/  ISETP.GE.AND P0, PT, R0, RZ, PT ;  /* 0x000000ff0000720c */ /* 0x000fe20003f06270 */
[----:B------:R-:W-:-:S02]  /*07a0*/  IMAD R21, R21, R16, RZ ;  /* 0x0000001015157224 */ /* 0x000fc400078e02ff */
[-C--:B------:R-:W-:Y:S01]  /*07b0*/  IMAD R23, R23, R16.reuse, RZ ;  /* 0x0000001017177224 */ /* 0x080fe200078e02ff */
[----:B------:R-:W-:Y:S01]  /*07c0*/  LEA R9, R9, UR4, 0x2 ;  /* 0x0000000409097c11 */ /* 0x000fe2000f8e10ff */
[----:B------:R-:W-:Y:S01]  /*07d0*/  IMAD R17, R16, R16, R5 ;  /* 0x0000001010117224 */ /* 0x000fe200078e0205 */
[----:B------:R-:W-:Y:S01]  /*07e0*/  LEA R21, R21, UR4, 0x2 ;  /* 0x0000000415157c11 */ /* 0x000fe2000f8e10ff */
[----:B------:R-:W-:Y:S01]  /*07f0*/  VIADD R4, R4, 0x8 ;  /* 0x0000000804047836 */ /* 0x000fe20000000000 */
[----:B------:R-:W-:Y:S01]  /*0800*/  LEA R23, R23, UR4, 0x2 ;  /* 0x0000000417177c11 */ /* 0x000fe2000f8e10ff */
[----:B------:R-:W-:Y:S01]  /*0810*/  VIADD R6, R9, 0x8 ;  /* 0x0000000809067836 */ /* 0x000fe20000000000 */
[----:B------:R-:W-:Y:S01]  /*0820*/  LEA R17, R17, UR4, 0x2 ;  /* 0x0000000411117c11 */ /* 0x000fe2000f8e10ff */
[----:B------:R-:W-:Y:S02]  /*0830*/  VIADD R8, R21, 0x8 ;  /* 0x0000000815087836 */ /* 0x000fe40000000000 */
[----:B------:R-:W-:Y:S01]  /*0840*/  VIADD R9, R23, 0x8 ;  /* 0x0000000817097836 */ /* 0x000fe20000000000 */
[----:B------:R-:W-:Y:S06]  /*0850*/  @P0 BRA `(.L_x_2) ;  /* 0x00000010001c0947 */ /* 0x000fec0003800000 */
[----:B------:R-:W-:Y:S01]  /*0860*/  IMAD.MOV R21, RZ, RZ, -R0 ;  /* 0x000000ffff157224 */ /* 0x000fe200078e0a00 */
[----:B------:R-:W-:-:S04]  /*0870*/  PLOP3.LUT P0, PT, PT, PT, PT, 0x80, 0x8 ;  /* 0x000000000008781c */ /* 0x000fc80003f0f070 */
[----:B------:R-:W-:-:S13]  /*0880*/  ISETP.GT.AND P1, PT, R21, 0xc, PT ;  /* 0x0000000c1500780c */ /* 0x000fda0003f24270 */
[----:B------:R-:W-:Y:S05]  /*0890*/  @!P1 BRA `(.L_x_3) ;  /* 0x0000000800a09947 */ /* 0x000fea0003800000 */
[----:B------:R-:W-:-:S13]  /*08a0*/  PLOP3.LUT P0, PT, PT, PT, PT, 0x8, 0x80 ;  /* 0x000000000080781c */ /* 0x000fda0003f0e170 */
.L_x_4:
[----:B------:R-:W-:Y:S01]  /*08b0*/  LDS R21, [R4+-0x8] ;  /* 0xfffff80004157984 */ /* 0x000fe20000000800 */
[----:B------:R-:W-:-:S03]  /*08c0*/  VIADD R0, R0, 0x10 ;  /* 0x0000001000007836 */ /* 0x000fc60000000000 */
[----:B------:R-:W0:Y:S02]  /*08d0*/  LDS R22, [R17] ;  /* 0x0000000011167984 */ /* 0x000e240000000800 */
[----:B------:R-:W-:Y:S02]  /*08e0*/  ISETP.GE.AND P1, PT, R0, -0xc, PT ;  /* 0xfffffff40000780c */ /* 0x000fe40003f26270 */
[----:B------:R-:W-:Y:S04]  /*08f0*/  LDS R23, [R4+-0x4] ;  /* 0xfffffc0004177984 */ /* 0x000fe80000000800 */
[----:B------:R-:W-:Y:S01]  /*0900*/  LDS R26, [R8+-0x4] ;  /* 0xfffffc00081a7984 */ /* 0x000fe20000000800 */
[----:B0----5:R-:W-:-:S03]  /*0910*/  VIADDMNMX R24, R22, R21, R24, PT ;  /* 0x0000001516187246 */ /* 0x021fc60003800118 */
[----:B------:R-:W0:Y:S02]  /*0920*/  LDS R21, [R8+-0x8] ;  /* 0xfffff80008157984 */ /* 0x000e240000000800 */
[C---:B0-----:R-:W-:Y:S02]  /*0930*/  VIADDMNMX R29, R22.reuse, R21, R29, PT ;  /* 0x00000015161d7246 */ /* 0x041fe4000380011d */
[----:B------:R-:W0:Y:S02]  /*0940*/  LDS R21, [R9+-0x8] ;  /* 0xfffff80009157984 */ /* 0x000e240000000800 */
[C---:B0-----:R-:W-:Y:S02]  /*0950*/  VIADDMNMX R27, R22.reuse, R21, R27, PT ;  /* 0x00000015161b7246 */ /* 0x041fe4000380011b */
[----:B------:R-:W0:Y:S02]  /*0960*/  LDS R21, [R6+-0x8] ;  /* 0xfffff80006157984 */ /* 0x000e240000000800 */
[----:B0-----:R-:W-:Y:S01]  /*0970*/  VIADDMNMX R22, R22, R21, R25, PT ;  /* 0x0000001516167246 */ /* 0x001fe20003800119 */
[----:B------:R-:W-:-:S05]  /*0980*/  IMAD R25, R16, 0x4, R17 ;  /* 0x0000000410197824 */ /* 0x000fca00078e0211 */
[----:B------:R-:W0:Y:S04]  /*0990*/  LDS R21, [R25] ;  /* 0x0000000019157984 */ /* 0x000e280000000800 */
[----:B------:R-:W-:Y:S01]  /*09a0*/  LDS R25, [R6] ;  /* 0x0000000006197984 */ /* 0x000fe20000000800 */
[C---:B0-----:R-:W-:Y:S02]  /*09b0*/  VIADDMNMX R24, R21.reuse, R23, R24, PT ;  /* 0x0000001715187246 */ /* 0x041fe40003800118 */
[C---:B------:R-:W-:Y:S01]  /*09c0*/  VIADDMNMX R29, R21.reuse, R26, R29, PT ;  /* 0x0000001a151d7246 */ /* 0x040fe2000380011d */
[----:B------:R-:W0:Y:S04]  /*09d0*/  LDS R23, [R6+-0x4] ;  /* 0xfffffc0006177984 */ /* 0x000e280000000800 */
[----:B------:R-:W1:Y:S01]  /*09e0*/  LDS R26, [R9+-0x4] ;  /* 0xfffffc00091a7984 */ /* 0x000e620000000800 */
[----:B0-----:R-:W-:-:S03]  /*09f0*/  VIADDMNMX R22, R21, R23, R22, PT ;  /* 0x0000001715167246 */ /* 0x001fc60003800116 */
[----:B------:R-:W-:Y:S01]  /*0a00*/  LDS R23, [R4] ;  /* 0x0000000004177984 */ /* 0x000fe20000000800 */
[----:B-1----:R-:W-:Y:S01]  /*0a10*/  VIADDMNMX R27, R21, R26, R27, PT ;  /* 0x0000001a151b7246 */ /* 0x002fe2000380011b */
[----:B------:R-:W-:Y:S02]  /*0a20*/  IMAD R21, R16, 0x8, R17 ;  /* 0x0000000810157824 */ /* 0x000fe400078e0211 */
[----:B------:R-:W-:Y:S04]  /*0a30*/  LDS R26, [R8] ;  /* 0x00000000081a7984 */ /* 0x000fe80000000800 */
[----:B------:R-:W0:Y:S02]  /*0a40*/  LDS R21, [R21] ;  /* 0x0000000015157984 */ /* 0x000e240000000800 */
[----:B0-----:R-:W-:-:S02]  /*0a50*/  VIADDMNMX R29, R21, R26, R29, PT ;  /* 0x0000001a151d7246 */ /* 0x001fc4000380011d */
[----:B------:R-:W0:Y:S01]  /*0a60*/  LDS R26, [R9] ;  /* 0x00000000091a7984 */ /* 0x000e220000000800 */
[C---:B------:R-:W-:Y:S02]  /*0a70*/  VIADDMNMX R24, R21.reuse, R23, R24, PT ;  /* 0x0000001715187246 */ /* 0x040fe40003800118 */
[C---:B------:R-:W-:Y:S02]  /*0a80*/  VIADDMNMX R25, R21.reuse, R25, R22, PT ;  /* 0x0000001915197246 */ /* 0x040fe40003800116 */
[----:B0-----:R-:W-:Y:S01]  /*0a90*/  VIADDMNMX R23, R21, R26, R27, PT ;  /* 0x0000001a15177246 */ /* 0x001fe2000380011b */
[C-C-:B------:R-:W-:Y:S01]  /*0aa0*/  IMAD R26, R16.reuse, 0xc, R17.reuse ;  /* 0x0000000c101a7824 */ /* 0x140fe200078e0211 */
[----:B------:R-:W-:Y:S01]  /*0ab0*/  LDS R21, [R4+0x4] ;  /* 0x0000040004157984 */ /* 0x000fe20000000800 */
[----:B------:R-:W-:-:S03]  /*0ac0*/  IMAD R17, R16, 0x10, R17 ;  /* 0x0000001010117824 */ /* 0x000fc600078e0211 */
[----:B------:R-:W-:Y:S01]  /*0ad0*/  LDS R27, [R4+0x8] ;  /* 0x00000800041b7984 */ /* 0x000fe20000000800 */
[----:B------:R-:W-:-:S03]  /*0ae0*/  IMAD R28, R16, 0x8, R17 ;  /* 0x00000008101c7824 */ /* 0x000fc600078e0211 */
[----:B------:R-:W0:Y:S02]  /*0af0*/  LDS R26, [R26] ;  /* 0x000000001a1a7984 */ /* 0x000e240000000800 */
[C---:B0-----:R-:W-:Y:S02]  /*0b00*/  VIADDMNMX R22, R26.reuse, R21, R24, PT ;  /* 0x000000151a167246 */ /* 0x041fe40003800118 */
[----:B------:R-:W0:Y:S04]  /*0b10*/  LDS R24, [R9+0x4] ;  /* 0x0000040009187984 */ /* 0x000e280000000800 */
[----:B------:R-:W1:Y:S01]  /*0b20*/  LDS R21, [R8+0x4] ;  /* 0x0000040008157984 */ /* 0x000e620000000800 */
[----:B0-----:R-:W-:-:S03]  /*0b30*/  VIADDMNMX R23, R26, R24, R23, PT ;  /* 0x000000181a177246 */ /* 0x001fc60003800117 */
[----:B------:R-:W0:Y:S01]  /*0b40*/  LDS R24, [R6+0x4] ;  /* 0x0000040006187984 */ /* 0x000e220000000800 */
[----:B-1----:R-:W-:-:S03]  /*0b50*/  VIADDMNMX R21, R26, R21, R29, PT ;  /* 0x000000151a157246 */ /* 0x002fc6000380011d */
[----:B------:R-:W-:Y:S01]  /*0b60*/  LDS R29, [R8+0x30] ;  /* 0x00003000081d7984 */ /* 0x000fe20000000800 */
[----:B0-----:R-:W-:-:S03]  /*0b70*/  VIADDMNMX R25, R26, R24, R25, PT ;  /* 0x000000181a197246 */ /* 0x001fc60003800119 */
[----:B------:R-:W0:Y:S04]  /*0b80*/  LDS R24, [R17] ;  /* 0x0000000011187984 */ /* 0x000e280000000800 */
[----:B------:R-:W1:Y:S01]  /*0b90*/  LDS R26, [R8+0x8] ;  /* 0x00000800081a7984 */ /* 0x000e620000000800 */
[----:B0-----:R-:W-:-:S03]  /*0ba0*/  VIADDMNMX R22, R24, R27, R22, PT ;  /* 0x0000001b18167246 */ /* 0x001fc60003800116 */
[----:B------:R-:W-:Y:S01]  /*0bb0*/  LDS R27, [R4+0xc] ;  /* 0x00000c00041b7984 */ /* 0x000fe20000000800 */
[----:B-1----:R-:W-:-:S03]  /*0bc0*/  VIADDMNMX R21, R24, R26, R21, PT ;  /* 0x0000001a18157246 */ /* 0x002fc60003800115 */
[----:B------:R-:W0:Y:S02]  /*0bd0*/  LDS R26, [R9+0x8] ;  /* 0x00000800091a7984 */ /* 0x000e240000000800 */
[C---:B0-----:R-:W-:Y:S02]  /*0be0*/  VIADDMNMX R23, R24.reuse, R26, R23, PT ;  /* 0x0000001a18177246 */ /* 0x041fe40003800117 */
[----:B------:R-:W0:Y:S02]  /*0bf0*/  LDS R26, [R6+0x8] ;  /* 0x00000800061a7984 */ /* 0x000e240000000800 */
[----:B0-----:R-:W-:Y:S01]  /*0c00*/  VIADDMNMX R25, R24, R26, R25, PT ;  /* 0x0000001a18197246 */ /* 0x001fe20003800119 */
[----:B------:R-:W-:-:S05]  /*0c10*/  IMAD R26, R16, 0x4, R17 ;  /* 0x00000004101a7824 */ /* 0x000fca00078e0211 */
[----:B------:R-:W0:Y:S04]  /*0c20*/  LDS R24, [R26] ;  /* 0x000000001a187984 */ /* 0x000e280000000800 */
[----:B------:R-:W-:Y:S01]  /*0c30*/  LDS R26, [R8+0x10] ;  /* 0x00001000081a7984 */ /* 0x000fe20000000800 */
[----:B0-----:R-:W-:-:S03]  /*0c40*/  VIADDMNMX R22, R24, R27, R22, PT ;  /* 0x0000001b18167246 */ /* 0x001fc60003800116 */
[----:B------:R-:W0:Y:S02]  /*0c50*/  LDS R27, [R8+0xc] ;  /* 0x00000c00081b7984 */ /* 0x000e240000000800 */
[C---:B0-----:R-:W-:Y:S02]  /*0c60*/  VIADDMNMX R21, R24.reuse, R27, R21, PT ;  /* 0x0000001b18157246 */ /* 0x041fe40003800115 */
[----:B------:R-:W0:Y:S02]  /*0c70*/  LDS R27, [R9+0xc] ;  /* 0x00000c00091b7984 */ /* 0x000e240000000800 */
[C---:B0-----:R-:W-:Y:S02]  /*0c80*/  VIADDMNMX R23, R24.reuse, R27, R23, PT ;  /* 0x0000001b18177246 */ /* 0x041fe40003800117 */
[----:B------:R-:W0:Y:S02]  /*0c90*/  LDS R27, [R6+0xc] ;  /* 0x00000c00061b7984 */ /* 0x000e240000000800 */
[----:B0-----:R-:W-:-:S02]  /*0ca0*/  VIADDMNMX R25, R24, R27, R25, PT ;  /* 0x0000001b18197246 */ /* 0x001fc40003800119 */
[----:B------:R-:W0:Y:S04]  /*0cb0*/  LDS R24, [R28] ;  /* 0x000000001c187984 */ /* 0x000e280000000800 */
[----:B------:R-:W1:Y:S01]  /*0cc0*/  LDS R27, [R4+0x10] ;  /* 0x00001000041b7984 */ /* 0x000e620000000800 */
[----:B0-----:R-:W-:-:S03]  /*0cd0*/  VIADDMNMX R21, R24, R26, R21, PT ;  /* 0x0000001a18157246 */ /* 0x001fc60003800115 */
[----:B------:R-:W0:Y:S01]  /*0ce0*/  LDS R26, [R9+0x10] ;  /* 0x00001000091a7984 */ /* 0x000e220000000800 */
[----:B-1----:R-:W-:-:S03]  /*0cf0*/  VIADDMNMX R22, R24, R27, R22, PT ;  /* 0x0000001b18167246 */ /* 0x002fc60003800116 */
[----:B------:R-:W-:Y:S01]  /*0d00*/  LDS R27, [R4+0x14] ;  /* 0x00001400041b7984 */ /* 0x000fe20000000800 */
[----:B0-----:R-:W-:-:S03]  /*0d10*/  VIADDMNMX R23, R24, R26, R23, PT ;  /* 0x0000001a18177246 */ /* 0x001fc60003800117 */
[----:B------:R-:W0:Y:S02]  /*0d20*/  LDS R26, [R6+0x10] ;  /* 0x00001000061a7984 */ /* 0x000e240000000800 */
[----:B0-----:R-:W-:Y:S01]  /*0d30*/  VIADDMNMX R25, R24, R26, R25, PT ;  /* 0x0000001a18197246 */ /* 0x001fe20003800119 */
[C-C-:B------:R-:W-:Y:S01]  /*0d40*/  IMAD R24, R16.reuse, 0xc, R17.reuse ;  /* 0x0000000c10187824 */ /* 0x140fe200078e0211 */
[----:B------:R-:W-:Y:S01]  /*0d50*/  LDS R26, [R8+0x14] ;  /* 0x00001400081a7984 */ /* 0x000fe20000000800 */
[----:B------:R-:W-:-:S04]  /*0d60*/  IMAD R17, R16, 0x10, R17 ;  /* 0x0000001010117824 */ /* 0x000fc800078e0211 */
[----:B------:R-:W0:Y:S01]  /*0d70*/  LDS R24, [R24] ;  /* 0x0000000018187984 */ /* 0x000e220000000800 */
[----:B------:R-:W-:Y:S01]  /*0d80*/  IMAD R28, R16, 0x8, R17 ;  /* 0x00000008101c7824 */ /* 0x000fe200078e0211 */
[C---:B0-----:R-:W-:Y:S02]  /*0d90*/  VIADDMNMX R21, R24.reuse, R26, R21, PT ;  /* 0x0000001a18157246 */ /* 0x041fe40003800115 */
[----:B------:R-:W0:Y:S01]  /*0da0*/  LDS R26, [R9+0x14] ;  /* 0x00001400091a7984 */ /* 0x000e220000000800 */
[----:B------:R-:W-:-:S03]  /*0db0*/  VIADDMNMX R22, R24, R27, R22, PT ;  /* 0x0000001b18167246 */ /* 0x000fc60003800116 */
[----:B------:R-:W-:Y:S01]  /*0dc0*/  LDS R27, [R4+0x18] ;  /* 0x00001800041b7984 */ /* 0x000fe20000000800 */
[----:B0-----:R-:W-:-:S03]  /*0dd0*/  VIADDMNMX R23, R24, R26, R23, PT ;  /* 0x0000001a18177246 */ /* 0x001fc60003800117 */
[----:B------:R-:W0:Y:S02]  /*0de0*/  LDS R26, [R6+0x14] ;  /* 0x00001400061a7984 */ /* 0x000e240000000800 */
[----:B0-----:R-:W-:Y:S02]  /*0df0*/  VIADDMNMX R25, R24, R26, R25, PT ;  /* 0x0000001a18197246 */ /* 0x001fe40003800119 */
        /* <DEDUP_REMOVED lines=20> */
[----:B------:R-:W1:Y:S04]  /*0f40*/  LDS R27, [R4+0x20] ;  /* 0x00002000041b7984 */ /* 0x000e680000000800 */
[----:B------:R-:W-:Y:S01]  /*0f50*/  LDS R28, [R8+0x34] ;  /* 0x00003400081c7984 */ /* 0x000fe20000000800 */
        /* <DEDUP_REMOVED lines=10> */
[----:B------:R-:W0:Y:S02]  /*1000*/  LDS R24, [R24] ;  /* 0x0000000018187984 */ /* 0x000e240000000800 */
        /* <DEDUP_REMOVED lines=20> */
[----:B------:R0:W1:Y:S02]  /*1150*/  LDS R27, [R8+0x2c] ;  /* 0x00002c00081b7984 */ /* 0x0000640000000800 */
[----:B0-----:R-:W-:Y:S01]  /*1160*/  VIADD R8, R8, 0x40 ;  /* 0x0000004008087836 */ /* 0x001fe20000000000 */
[C---:B-1----:R-:W-:Y:S02]  /*1170*/  VIADDMNMX R21, R24.reuse, R27, R21, PT ;  /* 0x0000001b18157246 */ /* 0x042fe40003800115 */
[----:B------:R-:W0:Y:S02]  /*1180*/  LDS R27, [R9+0x2c] ;  /* 0x00002c00091b7984 */ /* 0x000e240000000800 */
[C---:B0-----:R-:W-:Y:S02]  /*1190*/  VIADDMNMX R27, R24.reuse, R27, R23, PT ;  /* 0x0000001b181b7246 */ /* 0x041fe40003800117 */
[----:B------:R-:W0:Y:S02]  /*11a0*/  LDS R23, [R6+0x2c] ;  /* 0x00002c0006177984 */ /* 0x000e240000000800 */
[----:B0-----:R-:W-:Y:S01]  /*11b0*/  VIADDMNMX R25, R24, R23, R25, PT ;  /* 0x0000001718197246 */ /* 0x001fe20003800119 */
[----:B------:R-:W-:Y:S01]  /*11c0*/  IMAD R24, R16, 0x8, R17 ;  /* 0x0000000810187824 */ /* 0x000fe200078e0211 */
[----:B------:R-:W-:Y:S05]  /*11d0*/  LDS R23, [R4+0x30] ;  /* 0x0000300004177984 */ /* 0x000fea0000000800 */
[----:B------:R-:W0:Y:S02]  /*11e0*/  LDS R24, [R24] ;  /* 0x0000000018187984 */ /* 0x000e240000000800 */
[----:B0-----:R-:W-:-:S02]  /*11f0*/  VIADDMNMX R29, R24, R29, R21, PT ;  /* 0x0000001d181d7246 */ /* 0x001fc40003800115 */
[----:B------:R0:W1:Y:S01]  /*1200*/  LDS R21, [R9+0x30] ;  /* 0x0000300009157984 */ /* 0x0000620000000800 */
[----:B------:R-:W-:Y:S01]  /*1210*/  VIADDMNMX R23, R24, R23, R22, PT ;  /* 0x0000001718177246 */ /* 0x000fe20003800116 */
[C-C-:B------:R-:W-:Y:S02]  /*1220*/  IMAD R22, R16.reuse, 0xc, R17.reuse ;  /* 0x0000000c10167824 */ /* 0x140fe400078e0211 */
[----:B------:R-:W-:-:S04]  /*1230*/  IMAD R17, R16, 0x10, R17 ;  /* 0x0000001010117824 */ /* 0x000fc800078e0211 */
[----:B------:R-:W2:Y:S01]  /*1240*/  LDS R22, [R22] ;  /* 0x0000000016167984 */ /* 0x000ea20000000800 */
[----:B0-----:R-:W-:Y:S01]  /*1250*/  VIADD R9, R9, 0x40 ;  /* 0x0000004009097836 */ /* 0x001fe20000000000 */
[----:B-1----:R-:W-:Y:S02]  /*1260*/  VIADDMNMX R27, R24, R21, R27, PT ;  /* 0x00000015181b7246 */ /* 0x002fe4000380011b */
[----:B------:R-:W0:Y:S01]  /*1270*/  LDS R21, [R6+0x30] ;  /* 0x0000300006157984 */ /* 0x000e220000000800 */
[C---:B--2---:R-:W-:Y:S02]  /*1280*/  VIADDMNMX R29, R22.reuse, R28, R29, PT ;  /* 0x0000001c161d7246 */ /* 0x044fe4000380011d */
[----:B------:R-:W-:Y:S02]  /*1290*/  VIADDMNMX R27, R22, R26, R27, PT ;  /* 0x0000001a161b7246 */ /* 0x000fe4000380011b */
[----:B0-----:R-:W-:Y:S02]  /*12a0*/  VIADDMNMX R25, R24, R21, R25, PT ;  /* 0x0000001518197246 */ /* 0x001fe40003800119 */
[----:B------:R0:W1:Y:S04]  /*12b0*/  LDS R24, [R4+0x34] ;  /* 0x0000340004187984 */ /* 0x0000680000000800 */
[----:B------:R2:W3:Y:S01]  /*12c0*/  LDS R21, [R6+0x34] ;  /* 0x0000340006157984 */ /* 0x0004e20000000800 */
[----:B0-----:R-:W-:-:S02]  /*12d0*/  VIADD R4, R4, 0x40 ;  /* 0x0000004004047836 */ /* 0x001fc40000000000 */
[----:B--2---:R-:W-:Y:S01]  /*12e0*/  VIADD R6, R6, 0x40 ;  /* 0x0000004006067836 */ /* 0x004fe20000000000 */
[C---:B-1----:R-:W-:Y:S02]  /*12f0*/  VIADDMNMX R24, R22.reuse, R24, R23, PT ;  /* 0x0000001816187246 */ /* 0x042fe40003800117 */
[----:B---3--:R-:W-:Y:S01]  /*1300*/  VIADDMNMX R25, R22, R21, R25, PT ;  /* 0x0000001516197246 */ /* 0x008fe20003800119 */
[----:B------:R-:W-:Y:S06]  /*1310*/  @!P1 BRA `(.L_x_4) ;  /* 0xfffffff400649947 */ /* 0x000fec000383ffff */
.L_x_3:
[----:B------:R-:W-:-:S05]  /*1320*/  IMAD.MOV R21, RZ, RZ, -R0 ;  /* 0x000000ffff157224 */ /* 0x000fca00078e0a00 */
[----:B------:R-:W-:-:S13]  /*1330*/  ISETP.GT.AND P1, PT, R21, 0x4, PT ;  /* 0x000000041500780c */ /* 0x000fda0003f24270 */
[----:B------:R-:W-:Y:S05]  /*1340*/  @!P1 BRA `(.L_x_5) ;  /* 0x0000000400589947 */ /* 0x000fea0003800000 */
[----:B------:R-:W-:Y:S01]  /*1350*/  LDS R21, [R4+-0x8] ;  /* 0xfffff80004157984 */ /* 0x000fe20000000800 */
[----:B------:R-:W-:Y:S01]  /*1360*/  PLOP3.LUT P0, PT, PT, PT, PT, 0x8, 0x80 ;  /* 0x000000000080781c */ /* 0x000fe20003f0e170 */
[----:B------:R-:W-:Y:S02]  /*1370*/  VIADD R0, R0, 0x8 ;  /* 0x0000000800007836 */ /* 0x000fe40000000000 */
[----:B------:R-:W0:Y:S04]  /*1380*/  LDS R22, [R17] ;  /* 0x0000000011167984 */ /* 0x000e280000000800 */
        /* <DEDUP_REMOVED lines=30> */
[----:B------:R-:W-:Y:S04]  /*1570*/  LDS R27, [R4+0x8] ;  /* 0x00000800041b7984 */ /* 0x000fe80000000800 */
        /* <DEDUP_REMOVED lines=33> */
[----:B------:R-:W0:Y:S01]  /*1790*/  LDS R26, [R9+0x10] ;  /* 0x00001000091a7984 */ /* 0x000e220000000800 */
[----:B------:R-:W-:-:S03]  /*17a0*/  VIADDMNMX R22, R24, R27, R22, PT ;  /* 0x0000001b18167246 */ /* 0x000fc60003800116 */
[----:B------:R1:W-:Y:S02]  /*17b0*/  LDS R27, [R4+0x14] ;  /* 0x00001400041b7984 */ /* 0x0003e40000000800 */
[----:B-1----:R-:W-:Y:S01]  /*17c0*/  VIADD R4, R4, 0x20 ;  /* 0x0000002004047836 */ /* 0x002fe20000000000 */
[C---:B0-----:R-:W-:Y:S02]  /*17d0*/  VIADDMNMX R23, R24.reuse, R26, R23, PT ;  /* 0x0000001a18177246 */ /* 0x041fe40003800117 */
[----:B------:R-:W0:Y:S02]  /*17e0*/  LDS R26, [R6+0x10] ;  /* 0x00001000061a7984 */ /* 0x000e240000000800 */
[----:B0-----:R-:W-:Y:S01]  /*17f0*/  VIADDMNMX R25, R24, R26, R25, PT ;  /* 0x0000001a18197246 */ /* 0x001fe20003800119 */
[C-C-:B------:R-:W-:Y:S02]  /*1800*/  IMAD R26, R16.reuse, 0xc, R17.reuse ;  /* 0x0000000c101a7824 */ /* 0x140fe400078e0211 */
[----:B------:R-:W-:-:S04]  /*1810*/  IMAD R17, R16, 0x10, R17 ;  /* 0x0000001010117824 */ /* 0x000fc800078e0211 */
[----:B------:R-:W0:Y:S02]  /*1820*/  LDS R26, [R26] ;  /* 0x000000001a1a7984 */ /* 0x000e240000000800 */
[C---:B0-----:R-:W-:Y:S02]  /*1830*/  VIADDMNMX R24, R26.reuse, R27, R22, PT ;  /* 0x0000001b1a187246 */ /* 0x041fe40003800116 */
[----:B------:R-:W-:Y:S01]  /*1840*/  VIADDMNMX R29, R26, R29, R21, PT ;  /* 0x0000001d1a1d7246 */ /* 0x000fe20003800115 */
[----:B------:R0:W1:Y:S04]  /*1850*/  LDS R27, [R9+0x14] ;  /* 0x00001400091b7984 */ /* 0x0000680000000800 */
[----:B------:R2:W3:Y:S01]  /*1860*/  LDS R21, [R6+0x14] ;  /* 0x0000140006157984 */ /* 0x0004e20000000800 */
[----:B0-----:R-:W-:-:S02]  /*1870*/  VIADD R9, R9, 0x20 ;  /* 0x0000002009097836 */ /* 0x001fc40000000000 */
[----:B--2---:R-:W-:Y:S01]  /*1880*/  VIADD R6, R6, 0x20 ;  /* 0x0000002006067836 */ /* 0x004fe20000000000 */
[C---:B-1----:R-:W-:Y:S02]  /*1890*/  VIADDMNMX R27, R26.reuse, R27, R23, PT ;  /* 0x0000001b1a1b7246 */ /* 0x042fe40003800117 */
[----:B---3--:R-:W-:-:S07]  /*18a0*/  VIADDMNMX R25, R26, R21, R25, PT ;  /* 0x000000151a197246 */ /* 0x008fce0003800119 */
.L_x_5:
[----:B------:R-:W-:-:S13]  /*18b0*/  ISETP.NE.OR P0, PT, R0, RZ, P0 ;  /* 0x000000ff0000720c */ /* 0x000fda0000705670 */
[----:B------:R-:W-:Y:S05]  /*18c0*/  @!P0 BRA `(.L_x_1) ;  /* 0x0000000000bc8947 */ /* 0x000fea0003800000 */
.L_x_2:
[----:B------:R-:W-:Y:S01]  /*18d0*/  LDS R21, [R4+-0x8] ;  /* 0xfffff80004157984 */ /* 0x000fe20000000800 */
[----:B------:R-:W-:-:S03]  /*18e0*/  VIADD R0, R0, 0x4 ;  /* 0x0000000400007836 */ /* 0x000fc60000000000 */
[----:B------:R-:W0:Y:S02]  /*18f0*/  LDS R22, [R17] ;  /* 0x0000000011167984 */ /* 0x000e240000000800 */
[----:B------:R-:W-:Y:S02]  /*1900*/  ISETP.NE.AND P0, PT, R0, RZ, PT ;  /* 0x000000ff0000720c */ /* 0x000fe40003f05270 */
        /* <DEDUP_REMOVED lines=10> */
[----:B------:R-:W0:Y:S02]  /*19b0*/  LDS R21, [R25] ;  /* 0x0000000019157984 */ /* 0x000e240000000800 */
        /* <DEDUP_REMOVED lines=12> */
[----:B------:R-:W-:-:S03]  /*1a80*/  VIADDMNMX R29, R21, R26, R29, PT ;  /* 0x0000001a151d7246 */ /* 0x000fc6000380011d */
[----:B------:R-:W1:Y:S01]  /*1a90*/  LDS R26, [R9] ;  /* 0x00000000091a7984 */ /* 0x000e620000000800 */
[C---:B0-----:R-:W-:Y:S01]  /*1aa0*/  VIADDMNMX R22, R21.reuse, R23, R22, PT ;  /* 0x0000001715167246 */ /* 0x041fe20003800116 */
[C-C-:B------:R-:W-:Y:S02]  /*1ab0*/  IMAD R23, R16.reuse, 0xc, R17.reuse ;  /* 0x0000000c10177824 */ /* 0x140fe400078e0211 */
[----:B------:R-:W-:Y:S01]  /*1ac0*/  IMAD R17, R16, 0x10, R17 ;  /* 0x0000001010117824 */ /* 0x000fe200078e0211 */
[----:B-1----:R-:W-:Y:S02]  /*1ad0*/  VIADDMNMX R27, R21, R26, R27, PT ;  /* 0x0000001a151b7246 */ /* 0x002fe4000380011b */
[----:B------:R-:W-:Y:S04]  /*1ae0*/  LDS R25, [R23] ;  /* 0x0000000017197984 */ /* 0x000fe80000000800 */
[----:B------:R0:W1:Y:S04]  /*1af0*/  LDS R26, [R8+0x4] ;  /* 0x00000400081a7984 */ /* 0x0000680000000800 */
[----:B------:R2:W3:Y:S01]  /*1b00*/  LDS R21, [R4+0x4] ;  /* 0x0000040004157984 */ /* 0x0004e20000000800 */
[----:B0-----:R-:W-:-:S02]  /*1b10*/  VIADD R8, R8, 0x10 ;  /* 0x0000001008087836 */ /* 0x001fc40000000000 */
[----:B--2---:R-:W-:Y:S01]  /*1b20*/  VIADD R4, R4, 0x10 ;  /* 0x0000001004047836 */ /* 0x004fe20000000000 */
[C---:B-1----:R-:W-:Y:S02]  /*1b30*/  VIADDMNMX R29, R25.reuse, R26, R29, PT ;  /* 0x0000001a191d7246 */ /* 0x042fe4000380011d */
[----:B------:R0:W1:Y:S01]  /*1b40*/  LDS R26, [R9+0x4] ;  /* 0x00000400091a7984 */ /* 0x0000620000000800 */
[----:B---3--:R-:W-:-:S03]  /*1b50*/  VIADDMNMX R24, R25, R21, R24, PT ;  /* 0x0000001519187246 */ /* 0x008fc60003800118 */
[----:B------:R2:W3:Y:S01]  /*1b60*/  LDS R21, [R6+0x4] ;  /* 0x0000040006157984 */ /* 0x0004e20000000800 */
[----:B0-----:R-:W-:Y:S02]  /*1b70*/  VIADD R9, R9, 0x10 ;  /* 0x0000001009097836 */ /* 0x001fe40000000000 */
[----:B--2---:R-:W-:Y:S01]  /*1b80*/  VIADD R6, R6, 0x10 ;  /* 0x0000001006067836 */ /* 0x004fe20000000000 */
[C---:B-1----:R-:W-:Y:S02]  /*1b90*/  VIADDMNMX R27, R25.reuse, R26, R27, PT ;  /* 0x0000001a191b7246 */ /* 0x042fe4000380011b */
[----:B---3--:R-:W-:Y:S01]  /*1ba0*/  VIADDMNMX R25, R25, R21, R22, PT ;  /* 0x0000001519197246 */ /* 0x008fe20003800116 */
[----:B------:R-:W-:Y:S06]  /*1bb0*/  @P0 BRA `(.L_x_2) ;  /* 0xfffffffc00440947 */ /* 0x000fec000383ffff */
.L_x_1:
[----:B------:R-:W-:-:S13]  /*1bc0*/  ISETP.NE.AND P0, PT, R2, RZ, PT ;  /* 0x000000ff0200720c */ /* 0x000fda0003f05270 */
[----:B------:R-:W-:Y:S05]  /*1bd0*/  @!P0 BRA `(.L_x_0) ;  /* 0x0000000000908947 */ /* 0x000fea0003800000 */
[C---:B0-----:R-:W-:Y:S02]  /*1be0*/  VIADD R9, R3.reuse, 0x30 ;  /* 0x0000003003097836 */ /* 0x041fe40000000000 */
[C---:B------:R-:W-:Y:S02]  /*1bf0*/  VIADD R17, R3.reuse, 0x20 ;  /* 0x0000002003117836 */ /* 0x040fe40000000000 */
[----:B------:R-:W-:Y:S02]  /*1c00*/  VIADD R21, R3, 0x10 ;  /* 0x0000001003157836 */ /* 0x000fe40000000000 */
[C---:B------:R-:W-:Y:S02]  /*1c10*/  IMAD.IADD R3, R7.reuse, 0x1, R16 ;  /* 0x0000000107037824 */ /* 0x040fe400078e0210 */
[----:B------:R-:W-:Y:S02]  /*1c20*/  IMAD.SHL.U32 R0, R7, 0x4, RZ ;  /* 0x0000000407007824 */ /* 0x000fe400078e00ff */
[----:B------:R-:W-:-:S02]  /*1c30*/  IMAD R9, R9, R16, RZ ;  /* 0x0000001009097224 */ /* 0x000fc400078e02ff */
[-C--:B------:R-:W-:Y:S02]  /*1c40*/  IMAD R17, R17, R16.reuse, RZ ;  /* 0x0000001011117224 */ /* 0x080fe400078e02ff */
[-C--:B------:R-:W-:Y:S02]  /*1c50*/  IMAD R21, R21, R16.reuse, RZ ;  /* 0x0000001015157224 */ /* 0x080fe400078e02ff */
[----:B------:R-:W-:Y:S02]  /*1c60*/  IMAD R5, R3, R16, R5 ;  /* 0x0000001003057224 */ /* 0x000fe400078e0205 */
[----:B------:R-:W-:Y:S02]  /*1c70*/  IMAD.IADD R7, R20, 0x1, R7 ;  /* 0x0000000114077824 */ /* 0x000fe400078e0207 */
[--C-:B------:R-:W-:Y:S01]  /*1c80*/  IMAD R3, R9, 0x4, R0.reuse ;  /* 0x0000000409037824 */ /* 0x100fe200078e0200 */
[----:B------:R-:W-:Y:S01]  /*1c90*/  LEA R5, R5, UR4, 0x2 ;  /* 0x0000000405057c11 */ /* 0x000fe2000f8e10ff */
[--C-:B------:R-:W-:Y:S01]  /*1ca0*/  IMAD R4, R17, 0x4, R0.reuse ;  /* 0x0000000411047824 */ /* 0x100fe200078e0200 */
[----:B------:R-:W-:Y:S01]  /*1cb0*/  LEA R7, R7, UR4, 0x2 ;  /* 0x0000000407077c11 */ /* 0x000fe2000f8e10ff */
[----:B------:R-:W-:-:S02]  /*1cc0*/  IMAD R0, R21, 0x4, R0 ;  /* 0x0000000415007824 */ /* 0x000fc400078e0200 */
[----:B------:R-:W-:Y:S02]  /*1cd0*/  IMAD.MOV R2, RZ, RZ, -R2 ;  /* 0x000000ffff027224 */ /* 0x000fe400078e0a02 */
[----:B------:R-:W-:Y:S02]  /*1ce0*/  VIADD R3, R3, UR4 ;  /* 0x0000000403037c36 */ /* 0x000fe40008000000 */
[----:B------:R-:W-:Y:S02]  /*1cf0*/  VIADD R4, R4, UR4 ;  /* 0x0000000404047c36 */ /* 0x000fe40008000000 */
[----:B------:R-:W-:-:S07]  /*1d00*/  VIADD R0, R0, UR4 ;  /* 0x0000000400007c36 */ /* 0x000fce0008000000 */
.L_x_6:
[----:B------:R0:W-:Y:S01]  /*1d10*/  LDS R9, [R7] ;  /* 0x0000000007097984 */ /* 0x0001e20000000800 */
[----:B------:R-:W-:-:S03]  /*1d20*/  VIADD R2, R2, 0x1 ;  /* 0x0000000102027836 */ /* 0x000fc60000000000 */
[----:B------:R1:W2:Y:S02]  /*1d30*/  LDS R6, [R5] ;  /* 0x0000000005067984 */ /* 0x0002a40000000800 */
[----:B------:R-:W-:Y:S02]  /*1d40*/  ISETP.NE.AND P0, PT, R2, RZ, PT ;  /* 0x000000ff0200720c */ /* 0x000fe40003f05270 */
[----:B------:R3:W4:Y:S01]  /*1d50*/  LDS R8, [R0] ;  /* 0x0000000000087984 */ /* 0x0007220000000800 */
[----:B0-----:R-:W-:-:S03]  /*1d60*/  VIADD R7, R7, 0x4 ;  /* 0x0000000407077836 */ /* 0x001fc60000000000 */
[----:B------:R0:W4:Y:S01]  /*1d70*/  LDS R17, [R4] ;  /* 0x0000000004117984 */ /* 0x0001220000000800 */
[----:B-1----:R-:W-:-:S03]  /*1d80*/  IMAD R5, R16, 0x4, R5 ;  /* 0x0000000410057824 */ /* 0x002fc600078e0205 */
[----:B------:R1:W4:Y:S01]  /*1d90*/  LDS R20, [R3] ;  /* 0x0000000003147984 */ /* 0x0003220000000800 */
[----:B---3--:R-:W-:Y:S02]  /*1da0*/  VIADD R0, R0, 0x4 ;  /* 0x0000000400007836 */ /* 0x008fe40000000000 */
[----:B0-----:R-:W-:Y:S02]  /*1db0*/  VIADD R4, R4, 0x4 ;  /* 0x0000000404047836 */ /* 0x001fe40000000000 */
[----:B-1----:R-:W-:Y:S01]  /*1dc0*/  VIADD R3, R3, 0x4 ;  /* 0x0000000403037836 */ /* 0x002fe20000000000 */
[C---:B--2--5:R-:W-:Y:S02]  /*1dd0*/  VIADDMNMX R24, R6.reuse, R9, R24, PT ;  /* 0x0000000906187246 */ /* 0x064fe40003800118 */
[C---:B----4-:R-:W-:Y:S02]  /*1de0*/  VIADDMNMX R29, R6.reuse, R8, R29, PT ;  /* 0x00000008061d7246 */ /* 0x050fe4000380011d */
[----:B------:R-:W-:-:S02]  /*1df0*/  VIADDMNMX R27, R6, R17, R27, PT ;  /* 0x00000011061b7246 */ /* 0x000fc4000380011b */
[----:B------:R-:W-:Y:S01]  /*1e00*/  VIADDMNMX R25, R6, R20, R25, PT ;  /* 0x0000001406197246 */ /* 0x000fe20003800119 */
[----:B------:R-:W-:Y:S06]  /*1e10*/  @P0 BRA `(.L_x_6) ;  /* 0xfffffffc00bc0947 */ /* 0x000fec000383ffff */
.L_x_0:
[----:B-----5:R-:W-:Y:S04]  /*1e20*/  STG.E desc[UR6][R14.64], R24 ;  /* 0x000000180e007986 */ /* 0x020fe8000c101906 */
[----:B------:R-:W-:Y:S04]  /*1e30*/  STG.E desc[UR6][R12.64], R29 ;  /* 0x0000001d0c007986 */ /* 0x000fe8000c101906 */
[----:B------:R-:W-:Y:S04]  /*1e40*/  STG.E desc[UR6][R10.64], R27 ;  /* 0x0000001b0a007986 */ /* 0x000fe8000c101906 */
[----:B------:R-:W-:Y:S01]  /*1e50*/  STG.E desc[UR6][R18.64], R25 ;  /* 0x0000001912007986 */ /* 0x000fe2000c101906 */
[----:B------:R-:W-:Y:S05]  /*1e60*/  EXIT ;  /* 0x000000000000794d */ /* 0x000fea0003800000 */
.L_x_7:
[----:B------:R-:W-:-:S00]  /*1e70*/  BRA `(.L_x_7) ;  /* 0xfffffffc00fc7947 */ /* 0x000fc0000383ffff */
[----:B------:R-:W-:-:S00]  /*1e80*/  NOP ;  /* 0x0000000000007918 */ /* 0x000fc00000000000 */
[----:B------:R-:W-:-:S00]  /*1e90*/  NOP ;  /* 0x0000000000007918 */ /* 0x000fc00000000000 */
[----:B------:R-:W-:-:S00]  /*1ea0*/  NOP ;  /* 0x0000000000007918 */ /* 0x000fc00000000000 */
[----:B------:R-:W-:-:S00]  /*1eb0*/  NOP ;  /* 0x0000000000007918 */ /* 0x000fc00000000000 */
[----:B------:R-:W-:-:S00]  /*1ec0*/  NOP ;  /* 0x0000000000007918 */ /* 0x000fc00000000000 */
[----:B------:R-:W-:-:S00]  /*1ed0*/  NOP ;  /* 0x0000000000007918 */ /* 0x000fc00000000000 */
[----:B------:R-:W-:-:S00]  /*1ee0*/  NOP ;  /* 0x0000000000007918 */ /* 0x000fc00000000000 */
[----:B------:R-:W-:-:S00]  /*1ef0*/  NOP ;  /* 0x0000000000007918 */ /* 0x000fc00000000000 */
.L_x_50:


//--------------------- .text._Z13p2_cal_kerneliiiPii --------------------------
	.section	.text._Z13p2_cal_kerneliiiPii,"ax",@progbits
	.align	128
        .global         _Z13p2_cal_kerneliiiPii
        .type           _Z13p2_cal_kerneliiiPii,@function
        .size           _Z13p2_cal_kerneliiiPii,(.L_x_51 - _Z13p2_cal_kerneliiiPii)
        .other          _Z13p2_cal_kerneliiiPii,@"STO_CUDA_ENTRY STV_DEFAULT"
_Z13p2_cal_kerneliiiPii:
.text._Z13p2_cal_kerneliiiPii:
[----:B------:R-:W-:Y:S08]  /*0000*/  LDC R1, c[0x0][0x37c] ;  /* 0x0000df00ff017b82 */ /* 0x000ff00000000800 */
[----:B------:R-:W0:Y:S02]  /*0010*/  S2UR UR6, SR_CTAID.Y ;  /* 0x00000000000679c3 */ /* 0x000e240000002600 */
[----:B0-----:R-:W-:-:S09]  /*0020*/  UISETP.NE.AND UP0, UPT, UR6, URZ, UPT ;  /* 0x000000ff0600728c */ /* 0x001fd2000bf05270 */
[----:B------:R-:W-:Y:S05]  /*0030*/  BRA.U UP0, `(.L_x_8) ;  /* 0x00000001001c7547 */ /* 0x000fea000b800000 */
[----:B------:R-:W0:Y:S01]  /*0040*/  S2UR UR7, SR_CTAID.X ;  /* 0x00000000000779c3 */ /* 0x000e220000002500 */
[----:B------:R-:W0:Y:S01]  /*0050*/  LDCU UR8, c[0x0][0x384] ;  /* 0x00007080ff0877ac */ /* 0x000e220008000800 */
[----:B------:R-:W1:Y:S01]  /*0060*/  LDCU UR5, c[0x0][0x384] ;  /* 0x00007080ff0577ac */ /* 0x000e620008000800 */
[----:B0-----:R-:W-:Y:S02]  /*0070*/  UISETP.GE.U32.AND UP0, UPT, UR7, UR8, UPT ;  /* 0x000000080700728c */ /* 0x001fe4000bf06070 */
[----:B------:R-:W-:-:S09]  /*0080*/  UIADD3 UR4, UPT, UPT, UR7, 0x1, URZ ;  /* 0x0000000107047890 */ /* 0x000fd2000fffe0ff */
[----:B------:R-:W-:Y:S01]  /*0090*/  @!UP0 UIADD3 UR4, UPT, UPT, UR7, URZ, URZ ;  /* 0x000000ff07048290 */ /* 0x000fe2000fffe0ff */
[----:B-1----:R-:W-:Y:S11]  /*00a0*/  BRA `(.L_x_9) ;  /* 0x0000000000187947 */ /* 0x002ff60003800000 */
.L_x_8:
[----:B------:R-:W0:Y:S01]  /*00b0*/  S2UR UR7, SR_CTAID.X ;  /* 0x00000000000779c3 */ /* 0x000e220000002500 */
[----:B------:R-:W0:Y:S01]  /*00c0*/  LDCU UR8, c[0x0][0x384] ;  /* 0x00007080ff0877ac */ /* 0x000e220008000800 */
[----:B------:R-:W1:Y:S01]  /*00d0*/  LDCU UR4, c[0x0][0x384] ;  /* 0x00007080ff0477ac */ /* 0x000e620008000800 */
[----:B0-----:R-:W-:Y:S02]  /*00e0*/  UISETP.GE.U32.AND UP0, UPT, UR7, UR8, UPT ;  /* 0x000000080700728c */ /* 0x001fe4000bf06070 */
[----:B------:R-:W-:-:S09]  /*00f0*/  UIADD3 UR5, UPT, UPT, UR7, 0x1, URZ ;  /* 0x0000000107057890 */ /* 0x000fd2000fffe0ff */
[----:B-1----:R-:W-:-:S12]  /*0100*/  @!UP0 UIADD3 UR5, UPT, UPT, UR7, URZ, URZ ;  /* 0x000000ff07058290 */ /* 0x002fd8000fffe0ff */
.L_x_9:
[----:B------:R-:W0:Y:S01]  /*0110*/  S2R R24, SR_TID.Y ;  /* 0x0000000000187919 */ /* 0x000e220000002200 */
[----:B------:R-:W1:Y:S01]  /*0120*/  LDC R19, c[0x0][0x380] ;  /* 0x0000e000ff137b82 */ /* 0x000e620000000800 */
[----:B------:R-:W2:Y:S01]  /*0130*/  LDCU UR7, c[0x0][0x388] ;  /* 0x00007100ff0777ac */ /* 0x000ea20008000800 */
[----:B------:R-:W3:Y:S01]  /*0140*/  S2R R20, SR_TID.X ;  /* 0x0000000000147919 */ /* 0x000ee20000002100 */
[----:B------:R-:W4:Y:S05]  /*0150*/  LDCU UR10, c[0x0][0x398] ;  /* 0x00007300ff0a77ac */ /* 0x000f2a0008000800 */
[----:B------:R-:W5:Y:S01]  /*0160*/  LDC.64 R8, c[0x0][0x390] ;  /* 0x0000e400ff087b82 */ /* 0x000f620000000a00 */
[----:B-1----:R-:W-:Y:S01]  /*0170*/  IMAD R18, R19, UR8, RZ ;  /* 0x0000000813127c24 */ /* 0x002fe2000f8e02ff */
[----:B------:R-:W1:Y:S03]  /*0180*/  LDCU.64 UR8, c[0x0][0x358] ;  /* 0x00006b00ff0877ac */ /* 0x000e660008000a00 */
[----:B0-----:R-:W-:-:S02]  /*0190*/  IMAD.IADD R25, R18, 0x1, R24 ;  /* 0x0000000112197824 */ /* 0x001fc400078e0218 */
[C---:B------:R-:W-:Y:S02]  /*01a0*/  IMAD R16, R19.reuse, UR5, R24 ;  /* 0x0000000513107c24 */ /* 0x040fe4000f8e0218 */
[--C-:B---3--:R-:W-:Y:S02]  /*01b0*/  IMAD.IADD R22, R18, 0x1, R20.reuse ;  /* 0x0000000112167824 */ /* 0x108fe400078e0214 */
[----:B------:R-:W-:-:S03]  /*01c0*/  IMAD R17, R19, UR4, R20 ;  /* 0x0000000413117c24 */ /* 0x000fc6000f8e0214 */
[----:B------:R-:W-:Y:S01]  /*01d0*/  VIMNMX R0, PT, PT, R25, R22, !PT ;  /* 0x0000001619007248 */ /* 0x000fe20007fe0100 */
[----:B----4-:R-:W-:-:S03]  /*01e0*/  IMAD R3, R16, UR10, R17 ;  /* 0x0000000a10037c24 */ /* 0x010fc6000f8e0211 */
[----:B--2---:R-:W-:Y:S01]  /*01f0*/  ISETP.GE.AND P1, PT, R0, UR7, PT ;  /* 0x0000000700007c0c */ /* 0x004fe2000bf26270 */
[----:B-----5:R-:W-:Y:S01]  /*0200*/  IMAD.WIDE R2, R3, 0x4, R8 ;  /* 0x0000000403027825 */ /* 0x020fe200078e0208 */
[----:B------:R-:W-:-:S04]  /*0210*/  VIMNMX R0, PT, PT, R17, R16, !PT ;  /* 0x0000001011007248 */ /* 0x000fc80007fe0100 */
[----:B------:R-:W-:-:S07]  /*0220*/  ISETP.GE.AND P0, PT, R0, UR7, PT ;  /* 0x0000000700007c0c */ /* 0x000fce000bf06270 */
[----:B------:R-:W-:-:S04]  /*0230*/  @!P1 IMAD R7, R25, UR10, R22 ;  /* 0x0000000a19079c24 */ /* 0x000fc8000f8e0216 */
[----:B------:R-:W-:Y:S02]  /*0240*/  @!P1 IMAD.WIDE R6, R7, 0x4, R8 ;  /* 0x0000000407069825 */ /* 0x000fe400078e0208 */
[----:B-1----:R-:W2:Y:S04]  /*0250*/  @!P0 LDG.E R29, desc[UR8][R2.64] ;  /* 0x00000008021d8981 */ /* 0x002ea8000c1e1900 */
[----:B------:R0:W3:Y:S01]  /*0260*/  @!P1 LDG.E R6, desc[UR8][R6.64] ;  /* 0x0000000806069981 */ /* 0x0000e2000c1e1900 */
[C---:B------:R-:W-:Y:S01]  /*0270*/  VIADD R13, R25.reuse, 0x10 ;  /* 0x00000010190d7836 */ /* 0x040fe20000000000 */
[----:B------:R-:W1:Y:S01]  /*0280*/  S2UR UR5, SR_CgaCtaId ;  /* 0x00000000000579c3 */ /* 0x000e620000008800 */
[----:B------:R-:W-:Y:S01]  /*0290*/  VIADD R15, R16, 0x10 ;  /* 0x00000010100f7836 */ /* 0x000fe20000000000 */
[----:B------:R-:W-:-:S02]  /*02a0*/  IADD3 R11, PT, PT, R25, 0x20, RZ ;  /* 0x00000020190b7810 */ /* 0x000fc40007ffe0ff */
[----:B------:R-:W-:Y:S01]  /*02b0*/  VIMNMX R0, PT, PT, R22, R13, !PT ;  /* 0x0000000d16007248 */ /* 0x000fe20007fe0100 */
[----:B------:R-:W-:Y:S01]  /*02c0*/  IMAD R5, R15, UR10, R17 ;  /* 0x0000000a0f057c24 */ /* 0x000fe2000f8e0211 */
[----:B------:R-:W-:Y:S02]  /*02d0*/  VIMNMX R21, PT, PT, R17, R15, !PT ;  /* 0x0000000f11157248 */ /* 0x000fe40007fe0100 */
[----:B------:R-:W-:Y:S01]  /*02e0*/  ISETP.GE.AND P3, PT, R0, UR7, PT ;  /* 0x0000000700007c0c */ /* 0x000fe2000bf66270 */
[----:B------:R-:W-:Y:S01]  /*02f0*/  VIADD R14, R16, 0x20 ;  /* 0x00000020100e7836 */ /* 0x000fe20000000000 */
[----:B------:R-:W-:Y:S01]  /*0300*/  ISETP.GE.AND P2, PT, R21, UR7, PT ;  /* 0x0000000715007c0c */ /* 0x000fe2000bf46270 */
[----:B------:R-:W-:Y:S01]  /*0310*/  IMAD.WIDE R4, R5, 0x4, R8 ;  /* 0x0000000405047825 */ /* 0x000fe200078e0208 */
[----:B------:R-:W-:Y:S01]  /*0320*/  VIMNMX R10, PT, PT, R22, R11, !PT ;  /* 0x0000000b160a7248 */ /* 0x000fe20007fe0100 */
[----:B------:R-:W-:-:S03]  /*0330*/  UMOV UR4, 0x400 ;  /* 0x0000040000047882 */ /* 0x000fc60000000000 */
[----:B------:R-:W-:Y:S01]  /*0340*/  ISETP.GE.AND P5, PT, R10, UR7, PT ;  /* 0x000000070a007c0c */ /* 0x000fe2000bfa6270 */
[----:B0-----:R-:W-:-:S04]  /*0350*/  @!P1 IMAD.IADD R7, R24, 0x1, R19 ;  /* 0x0000000118079824 */ /* 0x001fc800078e0213 */
[----:B------:R-:W-:Y:S01]  /*0360*/  @!P3 IMAD R13, R13, UR10, R22 ;  /* 0x0000000a0d0dbc24 */ /* 0x000fe2000f8e0216 */
[----:B------:R-:W-:Y:S01]  /*0370*/  VIMNMX R23, PT, PT, R17, R14, !PT ;  /* 0x0000000e11177248 */ /* 0x000fe20007fe0100 */
[-C--:B------:R-:W-:Y:S01]  /*0380*/  IMAD R0, R24, R19.reuse, R20 ;  /* 0x0000001318007224 */ /* 0x080fe200078e0214 */
[----:B-1----:R-:W-:Y:S01]  /*0390*/  ULEA UR4, UR5, UR4, 0x18 ;  /* 0x0000000405047291 */ /* 0x002fe2000f8ec0ff */
[----:B------:R-:W-:Y:S01]  /*03a0*/  @!P3 IMAD.WIDE R12, R13, 0x4, R8 ;  /* 0x000000040d0cb825 */ /* 0x000fe200078e0208 */
[----:B------:R-:W4:Y:S03]  /*03b0*/  @!P2 LDG.E R27, desc[UR8][R4.64] ;  /* 0x00000008041ba981 */ /* 0x000f26000c1e1900 */
[----:B------:R-:W-:Y:S01]  /*03c0*/  @!P1 IMAD R7, R7, R19, R20 ;  /* 0x0000001307079224 */ /* 0x000fe200078e0214 */
[----:B------:R-:W-:Y:S01]  /*03d0*/  ISETP.GE.AND P4, PT, R23, UR7, PT ;  /* 0x0000000717007c0c */ /* 0x000fe2000bf86270 */
[----:B------:R0:W5:Y:S01]  /*03e0*/  @!P3 LDG.E R26, desc[UR8][R12.64] ;  /* 0x000000080c1ab981 */ /* 0x000162000c1e1900 */
[----:B------:R-:W-:Y:S01]  /*03f0*/  LEA R0, R0, UR4, 0x2 ;  /* 0x0000000400007c11 */ /* 0x000fe2000f8e10ff */
[----:B------:R-:W-:Y:S01]  /*0400*/  @!P5 IMAD R11, R11, UR10, R22 ;  /* 0x0000000a0b0bdc24 */ /* 0x000fe2000f8e0216 */
[----:B0-----:R-:W-:Y:S01]  /*0410*/  @!P1 LEA R13, R7, UR4, 0x2 ;  /* 0x00000004070d9c11 */ /* 0x001fe2000f8e10ff */
[----:B------:R-:W-:-:S02]  /*0420*/  IMAD R7, R14, UR10, R17 ;  /* 0x0000000a0e077c24 */ /* 0x000fc4000f8e0211 */
[----:B------:R-:W-:-:S06]  /*0430*/  @!P5 IMAD.WIDE R10, R11, 0x4, R8 ;  /* 0x000000040b0ad825 */ /* 0x000fcc00078e0208 */
[----:B------:R0:W5:Y:S04]  /*0440*/  @!P5 LDG.E R10, desc[UR8][R10.64] ;  /* 0x000000080a0ad981 */ /* 0x000168000c1e1900 */
[----:B--2---:R-:W-:Y:S04]  /*0450*/  @!P0 STS [R0], R29 ;  /* 0x0000001d00008388 */ /* 0x004fe80000000800 */
[----:B---3--:R1:W-:Y:S02]  /*0460*/  @!P1 STS [R13], R6 ;  /* 0x000000060d009388 */ /* 0x0083e40000000800 */
[----:B-1----:R-:W-:-:S05]  /*0470*/  IMAD.WIDE R6, R7, 0x4, R8 ;  /* 0x0000000407067825 */ /* 0x002fca00078e0208 */
[----:B------:R-:W2:Y:S01]  /*0480*/  @!P4 LDG.E R28, desc[UR8][R6.64] ;  /* 0x00000008061cc981 */ /* 0x000ea2000c1e1900 */
[C---:B0-----:R-:W-:Y:S01]  /*0490*/  VIADD R11, R24.reuse, 0x10 ;  /* 0x00000010180b7836 */ /* 0x041fe20000000000 */
[----:B------:R-:W-:-:S03]  /*04a0*/  IADD3 R24, PT, PT, R24, 0x20, RZ ;  /* 0x0000002018187810 */ /* 0x000fc60007ffe0ff */
[CCC-:B------:R-:W-:Y:S02]  /*04b0*/  IMAD R12, R11.reuse, R19.reuse, R20.reuse ;  /* 0x000000130b0c7224 */ /* 0x1c0fe400078e0214 */
[--C-:B------:R-:W-:Y:S02]  /*04c0*/  @!P3 IMAD.IADD R29, R11, 0x1, R19.reuse ;  /* 0x000000010b1db824 */ /* 0x100fe400078e0213 */
[C-C-:B------:R-:W-:Y:S02]  /*04d0*/  IMAD R13, R24.reuse, R19, R20.reuse ;  /* 0x00000013180d7224 */ /* 0x140fe400078e0214 */
[----:B------:R-:W-:Y:S02]  /*04e0*/  VIADD R11, R25, 0x30 ;  /* 0x00000030190b7836 */ /* 0x000fe40000000000 */
[----:B------:R-:W-:Y:S01]  /*04f0*/  @!P5 IMAD.IADD R24, R24, 0x1, R19 ;  /* 0x000000011818d824 */ /* 0x000fe200078e0213 */
[----:B------:R-:W-:Y:S02]  /*0500*/  LEA R12, R12, UR4, 0x2 ;  /* 0x000000040c0c7c11 */ /* 0x000fe4000f8e10ff */
[----:B------:R-:W-:Y:S01]  /*0510*/  VIMNMX R25, PT, PT, R22, R11, !PT ;  /* 0x0000000b16197248 */ /* 0x000fe20007fe0100 */
[----:B------:R-:W-:-:S02]  /*0520*/  @!P5 IMAD R24, R24, R19, R20 ;  /* 0x000000131818d224 */ /* 0x000fc400078e0214 */
[----:B----4-:R0:W-:Y:S01]  /*0530*/  @!P2 STS [R12], R27 ;  /* 0x0000001b0c00a388 */ /* 0x0101e20000000800 */
[----:B------:R-:W-:Y:S01]  /*0540*/  ISETP.GE.AND P1, PT, R25, UR7, PT ;  /* 0x0000000719007c0c */ /* 0x000fe2000bf26270 */
[----:B------:R-:W-:Y:S01]  /*0550*/  @!P3 IMAD R29, R29, R19, R20 ;  /* 0x000000131d1db224 */ /* 0x000fe200078e0214 */
[----:B0-----:R-:W-:Y:S01]  /*0560*/  @!P5 LEA R27, R24, UR4, 0x2 ;  /* 0x00000004181bdc11 */ /* 0x001fe2000f8e10ff */
[----:B------:R-:W-:-:S03]  /*0570*/  VIADD R24, R16, 0x30 ;  /* 0x0000003010187836 */ /* 0x000fc60000000000 */
[----:B------:R-:W-:Y:S02]  /*0580*/  @!P3 LEA R29, R29, UR4, 0x2 ;  /* 0x000000041d1dbc11 */ /* 0x000fe4000f8e10ff */
[----:B------:R-:W-:-:S03]  /*0590*/  VIMNMX R25, PT, PT, R17, R24, !PT ;  /* 0x0000001811197248 */ /* 0x000fc60007fe0100 */
[----:B-----5:R0:W-:Y:S01]  /*05a0*/  @!P3 STS [R29], R26 ;  /* 0x0000001a1d00b388 */ /* 0x0201e20000000800 */
[----:B------:R-:W-:Y:S02]  /*05b0*/  LEA R13, R13, UR4, 0x2 ;  /* 0x000000040d0d7c11 */ /* 0x000fe4000f8e10ff */
[----:B------:R-:W-:Y:S01]  /*05c0*/  ISETP.GE.AND P2, PT, R25, UR7, PT ;  /* 0x0000000719007c0c */ /* 0x000fe2000bf46270 */
[----:B0-----:R-:W-:Y:S02]  /*05d0*/  @!P1 IMAD R29, R11, UR10, R22 ;  /* 0x0000000a0b1d9c24 */ /* 0x001fe4000f8e0216 */
[----:B------:R-:W-:Y:S01]  /*05e0*/  IMAD R11, R24, UR10, R17 ;  /* 0x0000000a180b7c24 */ /* 0x000fe2000f8e0211 */
[----:B------:R-:W-:Y:S01]  /*05f0*/  ISETP.GE.AND P3, PT, R21, UR7, PT ;  /* 0x0000000715007c0c */ /* 0x000fe2000bf66270 */
[----:B--2---:R-:W-:Y:S04]  /*0600*/  @!P4 STS [R13], R28 ;  /* 0x0000001c0d00c388 */ /* 0x004fe80000000800 */
[----:B------:R0:W-:Y:S02]  /*0610*/  @!P5 STS [R27], R10 ;  /* 0x0000000a1b00d388 */ /* 0x0001e40000000800 */
[----:B0-----:R-:W-:-:S04]  /*0620*/  IMAD.WIDE R10, R11, 0x4, R8 ;  /* 0x000000040b0a7825 */ /* 0x001fc800078e0208 */
[----:B------:R-:W-:Y:S01]  /*0630*/  @!P1 IMAD.WIDE R8, R29, 0x4, R8 ;  /* 0x000000041d089825 */ /* 0x000fe200078e0208 */
[----:B------:R-:W2:Y:S05]  /*0640*/  @!P2 LDG.E R21, desc[UR8][R10.64] ;  /* 0x000000080a15a981 */ /* 0x000eaa000c1e1900 */
[----:B------:R-:W3:Y:S01]  /*0650*/  @!P1 LDG.E R8, desc[UR8][R8.64] ;  /* 0x0000000808089981 */ /* 0x000ee2000c1e1900 */
[----:B------:R-:W-:Y:S02]  /*0660*/  ISETP.GE.AND P4, PT, R23, UR7, PT ;  /* 0x0000000717007c0c */ /* 0x000fe4000bf86270 */
[----:B------:R-:W0:Y:S02]  /*0670*/  S2R R23, SR_TID.Y ;  /* 0x0000000000177919 */ /* 0x000e240000002200 */
[----:B0-----:R-:W-:-:S05]  /*0680*/  VIADD R22, R23, 0x30 ;  /* 0x0000003017167836 */ /* 0x001fca0000000000 */
[CC--:B------:R-:W-:Y:S01]  /*0690*/  @!P1 IADD3 R28, PT, PT, R22.reuse, R19.reuse, RZ ;  /* 0x00000013161c9210 */ /* 0x0c0fe20007ffe0ff */
[----:B------:R-:W-:-:S04]  /*06a0*/  IMAD R22, R22, R19, R20 ;  /* 0x0000001316167224 */ /* 0x000fc800078e0214 */
[----:B------:R-:W-:Y:S01]  /*06b0*/  @!P1 IMAD R28, R28, R19, R20 ;  /* 0x000000131c1c9224 */ /* 0x000fe200078e0214 */
[----:B------:R-:W-:-:S04]  /*06c0*/  LEA R22, R22, UR4, 0x2 ;  /* 0x0000000416167c11 */ /* 0x000fc8000f8e10ff */
[----:B------:R-:W-:Y:S02]  /*06d0*/  @!P1 LEA R29, R28, UR4, 0x2 ;  /* 0x000000041c1d9c11 */ /* 0x000fe4000f8e10ff */
[----:B------:R-:W-:Y:S02]  /*06e0*/  P2R R26, PR, RZ, 0x8 ;  /* 0x00000008ff1a7803 */ /* 0x000fe40000000000 */
[----:B------:R-:W-:Y:S02]  /*06f0*/  ISETP.GE.AND P3, PT, R25, UR7, PT ;  /* 0x0000000719007c0c */ /* 0x000fe4000bf66270 */
[----:B------:R-:W-:Y:S02]  /*0700*/  P2R R25, PR, RZ, 0x10 ;  /* 0x00000010ff197803 */ /* 0x000fe40000000000 */
[----:B------:R-:W-:Y:S01]  /*0710*/  P2R R27, PR, RZ, 0x8 ;  /* 0x00000008ff1b7803 */ /* 0x000fe20000000000 */
[----:B--2---:R0:W-:Y:S04]  /*0720*/  @!P2 STS [R22], R21 ;  /* 0x000000151600a388 */ /* 0x0041e80000000800 */
[----:B---3--:R0:W-:Y:S01]  /*0730*/  @!P1 STS [R29], R8 ;  /* 0x000000081d009388 */ /* 0x0081e20000000800 */
[----:B------:R-:W-:-:S04]  /*0740*/  ISETP.GE.AND P1, PT, R18, UR7, PT ;  /* 0x0000000712007c0c */ /* 0x000fc8000bf26270 */
[----:B------:R-:W-:-:S13]  /*0750*/  ISETP.GT.AND P1, PT, R19, RZ, !P1 ;  /* 0x000000ff1300720c */ /* 0x000fda0004f24270 */
[----:B0-----:R-:W-:Y:S05]  /*0760*/  @!P1 BRA `(.L_x_10) ;  /* 0x0000000400209947 */ /* 0x001fea0003800000 */
[----:B------:R-:W-:Y:S01]  /*0770*/  ISETP.NE.AND P1, PT, RZ, UR6, PT ;  /* 0x00000006ff007c0c */ /* 0x000fe2000bf25270 */
[----:B------:R-:W-:Y:S01]  /*0780*/  IMAD R9, R19, UR6, RZ ;  /* 0x0000000613097c24 */ /* 0x000fe2000f8e02ff */
[----:B------:R-:W-:Y:S01]  /*0790*/  ISETP.GE.AND P4, PT, R17, UR7, PT ;  /* 0x0000000711007c0c */ /* 0x000fe2000bf86270 */
[----:B------:R-:W0:Y:S01]  /*07a0*/  LDCU UR5, c[0x0][0x388] ;  /* 0x00007100ff0577ac */ /* 0x000e220008000800 */
[----:B------:R-:W-:Y:S01]  /*07b0*/  SEL R8, R19, RZ, !P1 ;  /* 0x000000ff13087207 */ /* 0x000fe20004800000 */
[-C--:B------:R-:W-:Y:S01]  /*07c0*/  IMAD R9, R9, R19.reuse, R20 ;  /* 0x0000001309097224 */ /* 0x080fe200078e0214 */
[----:B------:R-:W-:Y:S02]  /*07d0*/  ISETP.GE.OR P1, PT, R16, UR7, P4 ;  /* 0x0000000710007c0c */ /* 0x000fe4000a726670 */
[----:B------:R-:W-:Y:S01]  /*07e0*/  ISETP.GE.OR P2, PT, R15, UR7, P4 ;  /* 0x000000070f007c0c */ /* 0x000fe2000a746670 */
[----:B------:R-:W-:Y:S01]  /*07f0*/  IMAD.IADD R16, R8, 0x1, R23 ;  /* 0x0000000108107824 */ /* 0x000fe200078e0217 */
[----:B------:R-:W-:Y:S01]  /*0800*/  ISETP.GE.OR P3, PT, R14, UR7, P4 ;  /* 0x000000070e007c0c */ /* 0x000fe2000a766670 */
[----:B------:R-:W1:Y:S01]  /*0810*/  LDC R8, c[0x0][0x380] ;  /* 0x0000e000ff087b82 */ /* 0x000e620000000800 */
[----:B------:R-:W-:Y:S01]  /*0820*/  ISETP.GE.OR P4, PT, R24, UR7, P4 ;  /* 0x0000000718007c0c */ /* 0x000fe2000a786670 */
[C---:B------:R-:W-:Y:S01]  /*0830*/  VIADD R14, R16.reuse, 0x30 ;  /* 0x00000030100e7836 */ /* 0x040fe20000000000 */
[C---:B------:R-:W-:Y:S01]  /*0840*/  IADD3 R28, PT, PT, R16.reuse, 0x10, RZ ;  /* 0x00000010101c7810 */ /* 0x040fe20007ffe0ff */
[C---:B------:R-:W-:Y:S01]  /*0850*/  VIADD R24, R16.reuse, 0x20 ;  /* 0x0000002010187836 */ /* 0x040fe20000000000 */
[----:B------:R-:W-:Y:S01]  /*0860*/  LEA R9, R9, UR4, 0x2 ;  /* 0x0000000409097c11 */ /* 0x000fe2000f8e10ff */
[----:B------:R-:W-:-:S02]  /*0870*/  IMAD R16, R16, R19, RZ ;  /* 0x0000001310107224 */ /* 0x000fc400078e02ff */
[-C--:B------:R-:W-:Y:S02]  /*0880*/  IMAD R15, R14, R19.reuse, RZ ;  /* 0x000000130e0f7224 */ /* 0x080fe400078e02ff */
[-C--:B------:R-:W-:Y:S01]  /*0890*/  IMAD R24, R24, R19.reuse, RZ ;  /* 0x0000001318187224 */ /* 0x080fe200078e02ff */
[----:B------:R-:W-:Y:S01]  /*08a0*/  LEA R14, R16, UR4, 0x2 ;  /* 0x00000004100e7c11 */ /* 0x000fe2000f8e10ff */
[----:B------:R-:W-:Y:S01]  /*08b0*/  IMAD R28, R28, R19, RZ ;  /* 0x000000131c1c7224 */ /* 0x000fe200078e02ff */
[----:B------:R-:W-:Y:S02]  /*08c0*/  LEA R15, R15, UR4, 0x2 ;  /* 0x000000040f0f7c11 */ /* 0x000fe4000f8e10ff */
[----:B------:R-:W-:Y:S02]  /*08d0*/  LEA R16, R24, UR4, 0x2 ;  /* 0x0000000418107c11 */ /* 0x000fe4000f8e10ff */
[----:B------:R-:W-:Y:S01]  /*08e0*/  LEA R17, R28, UR4, 0x2 ;  /* 0x000000041c117c11 */ /* 0x000fe2000f8e10ff */
[----:B0-----:R-:W-:-:S06]  /*08f0*/  UMOV UR4, URZ ;  /* 0x000000ff00047c82 */ /* 0x001fcc0008000000 */
.L_x_19:
[----:B------:R-:W-:Y:S06]  /*0900*/  BAR.SYNC.DEFER_BLOCKING 0x0 ;  /* 0x0000000000007b1d */ /* 0x000fec0000010000 */
[----:B------:R-:W-:Y:S04]  /*0910*/  BSSY.RECONVERGENT B0, `(.L_x_11) ;  /* 0x0000008000007945 */ /* 0x000fe80003800200 */
[----:B0-234-:R-:W-:Y:S05]  /*0920*/  @P1 BRA `(.L_x_12) ;  /* 0x0000000000181947 */ /* 0x01dfea0003800000 */
[----:B------:R-:W-:Y:S04]  /*0930*/  LDS R20, [R14] ;  /* 0x000000000e147984 */ /* 0x000fe80000000800 */
[----:B------:R-:W0:Y:S04]  /*0940*/  LDS R21, [R9] ;  /* 0x0000000009157984 */ /* 0x000e280000000800 */
[----:B------:R-:W2:Y:S01]  /*0950*/  LDS R19, [R0] ;  /* 0x0000000000137984 */ /* 0x000ea20000000800 */
[----:B0-----:R-:W-:-:S05]  /*0960*/  IMAD.IADD R20, R20, 0x1, R21 ;  /* 0x0000000114147824 */ /* 0x001fca00078e0215 */
[----:B--2---:R-:W-:-:S13]  /*0970*/  ISETP.GT.AND P5, PT, R19, R20, PT ;  /* 0x000000141300720c */ /* 0x004fda0003fa4270 */
[----:B------:R0:W-:Y:S02]  /*0980*/  @P5 STS [R0], R20 ;  /* 0x0000001400005388 */ /* 0x0001e40000000800 */
.L_x_12:
[----:B------:R-:W-:Y:S05]  /*0990*/  BSYNC.RECONVERGENT B0 ;  /* 0x0000000000007941 */ /* 0x000fea0003800200 */
.L_x_11:
[----:B------:R-:W-:Y:S04]  /*09a0*/  BSSY.RECONVERGENT B0, `(.L_x_13) ;  /* 0x0000008000007945 */ /* 0x000fe80003800200 */
[----:B------:R-:W-:Y:S05]  /*09b0*/  @P2 BRA `(.L_x_14) ;  /* 0x0000000000182947 */ /* 0x000fea0003800000 */
[----:B0-----:R-:W-:Y:S04]  /*09c0*/  LDS R20, [R17] ;  /* 0x0000000011147984 */ /* 0x001fe80000000800 */
[----:B------:R-:W0:Y:S04]  /*09d0*/  LDS R21, [R9] ;  /* 0x0000000009157984 */ /* 0x000e280000000800 */
[----:B------:R-:W2:Y:S01]  /*09e0*/  LDS R19, [R12] ;  /* 0x000000000c137984 */ /* 0x000ea20000000800 */
[----:B0-----:R-:W-:-:S05]  /*09f0*/  IMAD.IADD R20, R20, 0x1, R21 ;  /* 0x0000000114147824 */ /* 0x001fca00078e0215 */
[----:B--2---:R-:W-:-:S13]  /*0a00*/  ISETP.GT.AND P5, PT, R19, R20, PT ;  /* 0x000000141300720c */ /* 0x004fda0003fa4270 */
[----:B------:R2:W-:Y:S02]  /*0a10*/  @P5 STS [R12], R20 ;  /* 0x000000140c005388 */ /* 0x0005e40000000800 */
.L_x_14:
[----:B------:R-:W-:Y:S05]  /*0a20*/  BSYNC.RECONVERGENT B0 ;  /* 0x0000000000007941 */ /* 0x000fea0003800200 */
.L_x_13:
[----:B------:R-:W-:Y:S04]  /*0a30*/  BSSY.RECONVERGENT B0, `(.L_x_15) ;  /* 0x0000008000007945 */ /* 0x000fe80003800200 */
[----:B------:R-:W-:Y:S05]  /*0a40*/  @P3 BRA `(.L_x_16) ;  /* 0x0000000000183947 */ /* 0x000fea0003800000 */
[----:B0-2---:R-:W-:Y:S04]  /*0a50*/  LDS R20, [R16] ;  /* 0x0000000010147984 */ /* 0x005fe80000000800 */
[----:B------:R-:W0:Y:S04]  /*0a60*/  LDS R21, [R9] ;  /* 0x0000000009157984 */ /* 0x000e280000000800 */
[----:B------:R-:W2:Y:S01]  /*0a70*/  LDS R19, [R13] ;  /* 0x000000000d137984 */ /* 0x000ea20000000800 */
[----:B0-----:R-:W-:-:S05]  /*0a80*/  IMAD.IADD R20, R20, 0x1, R21 ;  /* 0x0000000114147824 */ /* 0x001fca00078e0215 */
[----:B--2---:R-:W-:-:S13]  /*0a90*/  ISETP.GT.AND P5, PT, R19, R20, PT ;  /* 0x000000141300720c */ /* 0x004fda0003fa4270 */
[----:B------:R3:W-:Y:S02]  /*0aa0*/  @P5 STS [R13], R20 ;  /* 0x000000140d005388 */ /* 0x0007e40000000800 */
.L_x_16:
[----:B------:R-:W-:Y:S05]  /*0ab0*/  BSYNC.RECONVERGENT B0 ;  /* 0x0000000000007941 */ /* 0x000fea0003800200 */
.L_x_15:
[----:B------:R-:W-:Y:S04]  /*0ac0*/  BSSY.RECONVERGENT B0, `(.L_x_17) ;  /* 0x0000008000007945 */ /* 0x000fe80003800200 */
[----:B------:R-:W-:Y:S05]  /*0ad0*/  @P4 BRA `(.L_x_18) ;  /* 0x0000000000184947 */ /* 0x000fea0003800000 */
[----:B0-23--:R-:W-:Y:S04]  /*0ae0*/  LDS R20, [R15] ;  /* 0x000000000f147984 */ /* 0x00dfe80000000800 */
[----:B------:R-:W0:Y:S04]  /*0af0*/  LDS R21, [R9] ;  /* 0x0000000009157984 */ /* 0x000e280000000800 */
[----:B------:R-:W2:Y:S01]  /*0b00*/  LDS R19, [R22] ;  /* 0x0000000016137984 */ /* 0x000ea20000000800 */
[----:B0-----:R-:W-:-:S04]  /*0b10*/  IADD3 R20, PT, PT, R20, R21, RZ ;  /* 0x0000001514147210 */ /* 0x001fc80007ffe0ff */
[----:B--2---:R-:W-:-:S13]  /*0b20*/  ISETP.GT.AND P5, PT, R19, R20, PT ;  /* 0x000000141300720c */ /* 0x004fda0003fa4270 */
[----:B------:R4:W-:Y:S02]  /*0b30*/  @P5 STS [R22], R20 ;  /* 0x0000001416005388 */ /* 0x0009e40000000800 */
.L_x_18:
[----:B------:R-:W-:Y:S05]  /*0b40*/  BSYNC.RECONVERGENT B0 ;  /* 0x0000000000007941 */ /* 0x000fea0003800200 */
.L_x_17:
[----:B------:R-:W-:Y:S01]  /*0b50*/  UIADD3 UR4, UPT, UPT, UR4, 0x1, URZ ;  /* 0x0000000104047890 */ /* 0x000fe2000fffe0ff */
[----:B------:R-:W-:Y:S01]  /*0b60*/  VIADD R18, R18, 0x1 ;  /* 0x0000000112127836 */ /* 0x000fe20000000000 */
[----:B------:R-:W-:Y:S01]  /*0b70*/  IADD3 R16, PT, PT, R16, 0x4, RZ ;  /* 0x0000000410107810 */ /* 0x000fe20007ffe0ff */
[C---:B-1----:R-:W-:Y:S02]  /*0b80*/  IMAD R9, R8.reuse, 0x4, R9 ;  /* 0x0000000408097824 */ /* 0x042fe400078e0209 */
[----:B------:R-:W-:Y:S01]  /*0b90*/  VIADD R15, R15, 0x4 ;  /* 0x000000040f0f7836 */ /* 0x000fe20000000000 */
[----:B------:R-:W-:Y:S01]  /*0ba0*/  ISETP.LE.AND P5, PT, R8, UR4, PT ;  /* 0x0000000408007c0c */ /* 0x000fe2000bfa3270 */
[----:B------:R-:W-:Y:S01]  /*0bb0*/  VIADD R17, R17, 0x4 ;  /* 0x0000000411117836 */ /* 0x000fe20000000000 */
[----:B------:R-:W-:Y:S01]  /*0bc0*/  ISETP.LT.AND P6, PT, R18, UR5, PT ;  /* 0x0000000512007c0c */ /* 0x000fe2000bfc1270 */
[----:B------:R-:W-:-:S12]  /*0bd0*/  VIADD R14, R14, 0x4 ;  /* 0x000000040e0e7836 */ /* 0x000fd80000000000 */
[----:B------:R-:W-:Y:S05]  /*0be0*/  @!P5 BRA P6, `(.L_x_19) ;  /* 0xfffffffc0044d947 */ /* 0x000fea000303ffff */
.L_x_10:
[----:B------:R-:W-:Y:S01]  /*0bf0*/  ISETP.NE.AND P4, PT, R26, RZ, PT ;  /* 0x000000ff1a00720c */ /* 0x000fe20003f85270 */
[----:B------:R-:W1:Y:S01]  /*0c00*/  @!P0 LDS R9, [R0] ;  /* 0x0000000000098984 */ /* 0x000e620000000800 */
[----:B------:R-:W-:Y:S02]  /*0c10*/  ISETP.NE.AND P6, PT, R25, RZ, PT ;  /* 0x000000ff1900720c */ /* 0x000fe40003fc5270 */
[----:B------:R-:W-:-:S09]  /*0c20*/  ISETP.NE.AND P5, PT, R27, RZ, PT ;  /* 0x000000ff1b00720c */ /* 0x000fd20003fa5270 */
[----:B------:R-:W5:Y:S04]  /*0c30*/  @!P4 LDS R15, [R12] ;  /* 0x000000000c0fc984 */ /* 0x000f680000000800 */
[----:B---3--:R-:W3:Y:S04]  /*0c40*/  @!P6 LDS R13, [R13] ;  /* 0x000000000d0de984 */ /* 0x008ee80000000800 */
[----:B-1----:R1:W-:Y:S04]  /*0c50*/  @!P0 STG.E desc[UR8][R2.64], R9 ;  /* 0x0000000902008986 */ /* 0x0023e8000c101908 */
[----:B-----5:R1:W-:Y:S04]  /*0c60*/  @!P4 STG.E desc[UR8][R4.64], R15 ;  /* 0x0000000f0400c986 */ /* 0x0203e8000c101908 */
[----:B---3--:R1:W-:Y:S01]  /*0c70*/  @!P6 STG.E desc[UR8][R6.64], R13 ;  /* 0x0000000d0600e986 */ /* 0x0083e2000c101908 */
[----:B------:R-:W-:Y:S05]  /*0c80*/  @P5 EXIT ;  /* 0x000000000000594d */ /* 0x000fea0003800000 */
[----:B-1----:R-:W1:Y:S04]  /*0c90*/  LDS R3, [R22] ;  /* 0x0000000016037984 */ /* 0x002e680000000800 */
[----:B-1----:R-:W-:Y:S01]  /*0ca0*/  STG.E desc[UR8][R10.64], R3 ;  /* 0x000000030a007986 */ /* 0x002fe2000c101908 */
[----:B------:R-:W-:Y:S05]  /*0cb0*/  EXIT ;  /* 0x000000000000794d */ /* 0x000fea0003800000 */
.L_x_20:
        /* <DEDUP_REMOVED lines=12> */
.L_x_51:


//--------------------- .text._Z13p1_cal_kerneliiiiiiiPii --------------------------
	.section	.text._Z13p1_cal_kerneliiiiiiiPii,"ax",@progbits
	.align	128
        .global         _Z13p1_cal_kerneliiiiiiiPii
        .type           _Z13p1_cal_kerneliiiiiiiPii,@function
        .size           _Z13p1_cal_kerneliiiiiiiPii,(.L_x_52 - _Z13p1_cal_kerneliiiiiiiPii)
        .other          _Z13p1_cal_kerneliiiiiiiPii,@"STO_CUDA_ENTRY STV_DEFAULT"
_Z13p1_cal_kerneliiiiiiiPii:
.text._Z13p1_cal_kerneliiiiiiiPii:
[----:B------:R-:W-:Y:S01]  /*0000*/  LDC R1, c[0x0][0x37c] ;  /* 0x0000df00ff017b82 */ /* 0x000fe20000000800 */
[----:B------:R-:W0:Y:S07]  /*0010*/  S2R R14, SR_TID.X ;  /* 0x00000000000e7919 */ /* 0x000e2e0000002100 */
[----:B------:R-:W0:Y:S01]  /*0020*/  LDC R17, c[0x0][0x380] ;  /* 0x0000e000ff117b82 */ /* 0x000e220000000800 */
[----:B------:R-:W0:Y:S01]  /*0030*/  LDCU.64 UR4, c[0x0][0x388] ;  /* 0x00007100ff0477ac */ /* 0x000e220008000a00 */
[----:B------:R-:W1:Y:S01]  /*0040*/  S2R R16, SR_TID.Y ;  /* 0x0000000000107919 */ /* 0x000e620000002200 */
[----:B------:R-:W2:Y:S05]  /*0050*/  LDCU UR8, c[0x0][0x3a8] ;  /* 0x00007500ff0877ac */ /* 0x000eaa0008000800 */
[----:B------:R-:W3:Y:S01]  /*0060*/  LDC R15, c[0x0][0x398] ;  /* 0x0000e600ff0f7b82 */ /* 0x000ee20000000800 */
[----:B------:R-:W4:Y:S07]  /*0070*/  LDCU.64 UR6, c[0x0][0x358] ;  /* 0x00006b00ff0677ac */ /* 0x000f2e0008000a00 */
[----:B------:R-:W5:Y:S01]  /*0080*/  LDC.64 R8, c[0x0][0x3a0] ;  /* 0x0000e800ff087b82 */ /* 0x000f620000000a00 */
[----:B0-----:R-:W-:-:S02]  /*0090*/  IMAD R13, R17, UR5, R14 ;  /* 0x00000005110d7c24 */ /* 0x001fc4000f8e020e */
[----:B-1----:R-:W-:-:S04]  /*00a0*/  IMAD R12, R17, UR4, R16 ;  /* 0x00000004110c7c24 */ /* 0x002fc8000f8e0210 */
[C---:B------:R-:W-:Y:S01]  /*00b0*/  VIADD R11, R12.reuse, 0x10 ;  /* 0x000000100c0b7836 */ /* 0x040fe20000000000 */
[----:B------:R-:W-:Y:S01]  /*00c0*/  VIMNMX R24, PT, PT, R13, R12, !PT ;  /* 0x0000000c0d187248 */ /* 0x000fe20007fe0100 */
[C---:B--2---:R-:W-:Y:S02]  /*00d0*/  IMAD R5, R12.reuse, UR8, R13 ;  /* 0x000000080c057c24 */ /* 0x044fe4000f8e020d */
[----:B------:R-:W-:Y:S01]  /*00e0*/  VIADD R10, R12, 0x20 ;  /* 0x000000200c0a7836 */ /* 0x000fe20000000000 */
[----:B---3--:R-:W-:Y:S01]  /*00f0*/  ISETP.GE.AND P1, PT, R24, R15, PT ;  /* 0x0000000f1800720c */ /* 0x008fe20003f26270 */
[----:B-----5:R-:W-:Y:S01]  /*0100*/  IMAD.WIDE R4, R5, 0x4, R8 ;  /* 0x0000000405047825 */ /* 0x020fe200078e0208 */
[----:B------:R-:W-:-:S04]  /*0110*/  VIMNMX R28, PT, PT, R13, R11, !PT ;  /* 0x0000000b0d1c7248 */ /* 0x000fc80007fe0100 */
[----:B------:R-:W-:Y:S01]  /*0120*/  ISETP.GE.AND P2, PT, R28, R15, PT ;  /* 0x0000000f1c00720c */ /* 0x000fe20003f46270 */
[----:B------:R-:W-:Y:S02]  /*0130*/  IMAD R7, R11, UR8, R13 ;  /* 0x000000080b077c24 */ /* 0x000fe4000f8e020d */
[----:B------:R-:W-:Y:S02]  /*0140*/  VIADD R0, R12, 0x30 ;  /* 0x000000300c007836 */ /* 0x000fe40000000000 */
[----:B------:R-:W-:Y:S02]  /*0150*/  IMAD.WIDE R6, R7, 0x4, R8 ;  /* 0x0000000407067825 */ /* 0x000fe400078e0208 */
[----:B----4-:R-:W2:Y:S01]  /*0160*/  @!P1 LDG.E R21, desc[UR6][R4.64] ;  /* 0x0000000604159981 */ /* 0x010ea2000c1e1900 */
[C---:B------:R-:W-:Y:S02]  /*0170*/  VIMNMX R22, PT, PT, R13.reuse, R10, !PT ;  /* 0x0000000a0d167248 */ /* 0x040fe40007fe0100 */
[----:B------:R-:W-:-:S02]  /*0180*/  VIMNMX R20, PT, PT, R13, R0, !PT ;  /* 0x000000000d147248 */ /* 0x000fc40007fe0100 */
[-C--:B------:R-:W-:Y:S01]  /*0190*/  ISETP.GE.AND P3, PT, R22, R15.reuse, PT ;  /* 0x0000000f1600720c */ /* 0x080fe20003f66270 */
[----:B------:R-:W3:Y:S01]  /*01a0*/  @!P2 LDG.E R18, desc[UR6][R6.64] ;  /* 0x000000060612a981 */ /* 0x000ee2000c1e1900 */
[----:B------:R-:W-:Y:S01]  /*01b0*/  ISETP.GE.AND P4, PT, R20, R15, PT ;  /* 0x0000000f1400720c */ /* 0x000fe20003f86270 */
[--C-:B------:R-:W-:Y:S02]  /*01c0*/  IMAD R3, R10, UR8, R13.reuse ;  /* 0x000000080a037c24 */ /* 0x100fe4000f8e020d */
[----:B------:R-:W-:Y:S02]  /*01d0*/  IMAD R23, R0, UR8, R13 ;  /* 0x0000000800177c24 */ /* 0x000fe4000f8e020d */
[----:B------:R-:W-:-:S04]  /*01e0*/  IMAD.WIDE R2, R3, 0x4, R8 ;  /* 0x0000000403027825 */ /* 0x000fc800078e0208 */
[----:B------:R-:W-:Y:S02]  /*01f0*/  IMAD.WIDE R8, R23, 0x4, R8 ;  /* 0x0000000417087825 */ /* 0x000fe400078e0208 */
[----:B------:R-:W4:Y:S04]  /*0200*/  @!P3 LDG.E R19, desc[UR6][R2.64] ;  /* 0x000000060213b981 */ /* 0x000f28000c1e1900 */
[----:B------:R-:W5:Y:S01]  /*0210*/  @!P4 LDG.E R26, desc[UR6][R8.64] ;  /* 0x00000006081ac981 */ /* 0x000f62000c1e1900 */
[----:B------:R-:W0:Y:S01]  /*0220*/  S2UR UR5, SR_CgaCtaId ;  /* 0x00000000000579c3 */ /* 0x000e220000008800 */
[C---:B------:R-:W-:Y:S01]  /*0230*/  IMAD R25, R16.reuse, R17, RZ ;  /* 0x0000001110197224 */ /* 0x040fe200078e02ff */
[----:B------:R-:W-:Y:S01]  /*0240*/  UMOV UR4, 0x400 ;  /* 0x0000040000047882 */ /* 0x000fe20000000000 */
[----:B------:R-:W-:Y:S01]  /*0250*/  VIADD R23, R16, 0x10 ;  /* 0x0000001010177836 */ /* 0x000fe20000000000 */
[-C--:B------:R-:W-:Y:S01]  /*0260*/  ISETP.GE.AND P5, PT, R24, R15.reuse, PT ;  /* 0x0000000f1800720c */ /* 0x080fe20003fa6270 */
[----:B------:R-:W-:Y:S01]  /*0270*/  IMAD.IADD R24, R25, 0x1, R14 ;  /* 0x0000000119187824 */ /* 0x000fe200078e020e */
[----:B------:R-:W-:Y:S01]  /*0280*/  ISETP.GE.AND P0, PT, R28, R15, PT ;  /* 0x0000000f1c00720c */ /* 0x000fe20003f06270 */
[----:B------:R-:W-:Y:S01]  /*0290*/  IMAD R23, R23, R17, RZ ;  /* 0x0000001117177224 */ /* 0x000fe200078e02ff */
[----:B------:R-:W-:Y:S01]  /*02a0*/  P2R R28, PR, RZ, 0x20 ;  /* 0x00000020ff1c7803 */ /* 0x000fe20000000000 */
[----:B------:R-:W-:Y:S01]  /*02b0*/  VIADD R27, R16, 0x20 ;  /* 0x00000020101b7836 */ /* 0x000fe20000000000 */
[----:B------:R-:W-:-:S02]  /*02c0*/  P2R R29, PR, RZ, 0x1 ;  /* 0x00000001ff1d7803 */ /* 0x000fc40000000000 */
[----:B------:R-:W-:Y:S01]  /*02d0*/  ISETP.GE.AND P0, PT, R22, R15, PT ;  /* 0x0000000f1600720c */ /* 0x000fe20003f06270 */
[----:B------:R-:W-:Y:S02]  /*02e0*/  IMAD.IADD R22, R23, 0x1, R14 ;  /* 0x0000000117167824 */ /* 0x000fe400078e020e */
[----:B------:R-:W-:Y:S01]  /*02f0*/  IMAD R27, R27, R17, RZ ;  /* 0x000000111b1b7224 */ /* 0x000fe200078e02ff */
[----:B0-----:R-:W-:-:S06]  /*0300*/  ULEA UR4, UR5, UR4, 0x18 ;  /* 0x0000000405047291 */ /* 0x001fcc000f8ec0ff */
[----:B------:R-:W-:Y:S02]  /*0310*/  LEA R24, R24, UR4, 0x2 ;  /* 0x0000000418187c11 */ /* 0x000fe4000f8e10ff */
[----:B------:R-:W-:-:S03]  /*0320*/  LEA R22, R22, UR4, 0x2 ;  /* 0x0000000416167c11 */ /* 0x000fc6000f8e10ff */
[----:B--2---:R0:W-:Y:S04]  /*0330*/  @!P1 STS [R24], R21 ;  /* 0x0000001518009388 */ /* 0x0041e80000000800 */
[----:B---3--:R1:W-:Y:S01]  /*0340*/  @!P2 STS [R22], R18 ;  /* 0x000000121600a388 */ /* 0x0083e20000000800 */
[----:B------:R-:W-:Y:S01]  /*0350*/  ISETP.GE.AND P2, PT, R20, R15, PT ;  /* 0x0000000f1400720c */ /* 0x000fe20003f46270 */
[----:B0-----:R-:W-:Y:S02]  /*0360*/  VIADD R21, R16, 0x30 ;  /* 0x0000003010157836 */ /* 0x001fe40000000000 */
[----:B------:R-:W-:-:S05]  /*0370*/  IMAD.IADD R16, R27, 0x1, R14 ;  /* 0x000000011b107824 */ /* 0x000fca00078e020e */
[----:B-1----:R-:W-:Y:S01]  /*0380*/  LEA R18, R16, UR4, 0x2 ;  /* 0x0000000410127c11 */ /* 0x002fe2000f8e10ff */
[----:B------:R-:W-:-:S04]  /*0390*/  IMAD R16, R21, R17, RZ ;  /* 0x0000001115107224 */ /* 0x000fc800078e02ff */
[----:B------:R-:W-:Y:S01]  /*03a0*/  IMAD.IADD R21, R16, 0x1, R14 ;  /* 0x0000000110157824 */ /* 0x000fe200078e020e */
[----:B----4-:R0:W-:Y:S04]  /*03b0*/  @!P3 STS [R18], R19 ;  /* 0x000000131200b388 */ /* 0x0101e80000000800 */
[----:B------:R-:W-:-:S05]  /*03c0*/  LEA R21, R21, UR4, 0x2 ;  /* 0x0000000415157c11 */ /* 0x000fca000f8e10ff */
[----:B-----5:R1:W-:Y:S01]  /*03d0*/  @!P4 STS [R21], R26 ;  /* 0x0000001a1500c388 */ /* 0x0203e20000000800 */
[----:B0-----:R-:W-:Y:S01]  /*03e0*/  P2R R19, PR, RZ, 0x4 ;  /* 0x00000004ff137803 */ /* 0x001fe20000000000 */
[----:B-1----:R-:W0:Y:S02]  /*03f0*/  LDC R26, c[0x0][0x384] ;  /* 0x0000e100ff1a7b82 */ /* 0x002e240000000800 */
[----:B0-----:R-:W-:-:S05]  /*0400*/  IMAD R26, R17, R26, RZ ;  /* 0x0000001a111a7224 */ /* 0x001fca00078e02ff */
[----:B------:R-:W-:-:S04]  /*0410*/  ISETP.GE.AND P1, PT, R26, R15, PT ;  /* 0x0000000f1a00720c */ /* 0x000fc80003f26270 */
[----:B------:R-:W-:-:S13]  /*0420*/  ISETP.LT.OR P1, PT, R17, 0x1, P1 ;  /* 0x000000011100780c */ /* 0x000fda0000f21670 */
[----:B------:R-:W-:Y:S05]  /*0430*/  @P1 BRA `(.L_x_21) ;  /* 0x0000000000f01947 */ /* 0x000fea0003800000 */
[----:B------:R-:W0:Y:S01]  /*0440*/  LDC R17, c[0x0][0x380] ;  /* 0x0000e000ff117b82 */ /* 0x000e220000000800 */
[-C--:B------:R-:W-:Y:S01]  /*0450*/  ISETP.GE.AND P4, PT, R13, R15.reuse, PT ;  /* 0x0000000f0d00720c */ /* 0x080fe20003f86270 */
[----:B------:R-:W1:Y:S01]  /*0460*/  LDCU UR5, c[0x0][0x398] ;  /* 0x00007300ff0577ac */ /* 0x000e620008000800 */
[----:B------:R-:W-:Y:S02]  /*0470*/  LEA R16, R16, UR4, 0x2 ;  /* 0x0000000410107c11 */ /* 0x000fe4000f8e10ff */
[-C--:B------:R-:W-:Y:S02]  /*0480*/  ISETP.GE.OR P1, PT, R12, R15.reuse, P4 ;  /* 0x0000000f0c00720c */ /* 0x080fe40002726670 */
[-C--:B------:R-:W-:Y:S02]  /*0490*/  ISETP.GE.OR P2, PT, R11, R15.reuse, P4 ;  /* 0x0000000f0b00720c */ /* 0x080fe40002746670 */
[-C--:B------:R-:W-:Y:S02]  /*04a0*/  ISETP.GE.OR P3, PT, R10, R15.reuse, P4 ;  /* 0x0000000f0a00720c */ /* 0x080fe40002766670 */
[----:B------:R-:W-:-:S02]  /*04b0*/  ISETP.GE.OR P4, PT, R0, R15, P4 ;  /* 0x0000000f0000720c */ /* 0x000fc40002786670 */
[----:B------:R-:W-:Y:S02]  /*04c0*/  LEA R27, R27, UR4, 0x2 ;  /* 0x000000041b1b7c11 */ /* 0x000fe4000f8e10ff */
[----:B------:R-:W-:Y:S02]  /*04d0*/  LEA R23, R23, UR4, 0x2 ;  /* 0x0000000417177c11 */ /* 0x000fe4000f8e10ff */
[----:B------:R-:W-:Y:S02]  /*04e0*/  LEA R14, R14, UR4, 0x2 ;  /* 0x000000040e0e7c11 */ /* 0x000fe4000f8e10ff */
[----:B------:R-:W-:Y:S01]  /*04f0*/  LEA R25, R25, UR4, 0x2 ;  /* 0x0000000419197c11 */ /* 0x000fe2000f8e10ff */
[----:B-1----:R-:W-:-:S06]  /*0500*/  UMOV UR4, URZ ;  /* 0x000000ff00047c82 */ /* 0x002fcc0008000000 */
.L_x_30:
[----:B------:R-:W-:Y:S06]  /*0510*/  BAR.SYNC.DEFER_BLOCKING 0x0 ;  /* 0x0000000000007b1d */ /* 0x000fec0000010000 */
[----:B------:R-:W-:Y:S04]  /*0520*/  BSSY.RECONVERGENT B0, `(.L_x_22) ;  /* 0x0000008000007945 */ /* 0x000fe80003800200 */
[----:B-1234-:R-:W-:Y:S05]  /*0530*/  @P1 BRA `(.L_x_23) ;  /* 0x0000000000181947 */ /* 0x01efea0003800000 */
[----:B------:R-:W-:Y:S04]  /*0540*/  LDS R10, [R25] ;  /* 0x00000000190a7984 */ /* 0x000fe80000000800 */
[----:B------:R-:W1:Y:S04]  /*0550*/  LDS R11, [R14] ;  /* 0x000000000e0b7984 */ /* 0x000e680000000800 */
[----:B------:R-:W2:Y:S01]  /*0560*/  LDS R0, [R24] ;  /* 0x0000000018007984 */ /* 0x000ea20000000800 */
[----:B-1----:R-:W-:-:S05]  /*0570*/  IMAD.IADD R11, R10, 0x1, R11 ;  /* 0x000000010a0b7824 */ /* 0x002fca00078e020b */
[----:B--2---:R-:W-:-:S13]  /*0580*/  ISETP.GT.AND P5, PT, R0, R11, PT ;  /* 0x0000000b0000720c */ /* 0x004fda0003fa4270 */
[----:B------:R1:W-:Y:S02]  /*0590*/  @P5 STS [R24], R11 ;  /* 0x0000000b18005388 */ /* 0x0003e40000000800 */
.L_x_23:
[----:B------:R-:W-:Y:S05]  /*05a0*/  BSYNC.RECONVERGENT B0 ;  /* 0x0000000000007941 */ /* 0x000fea0003800200 */
.L_x_22:
[----:B------:R-:W-:Y:S04]  /*05b0*/  BSSY.RECONVERGENT B0, `(.L_x_24) ;  /* 0x0000008000007945 */ /* 0x000fe80003800200 */
[----:B------:R-:W-:Y:S05]  /*05c0*/  @P2 BRA `(.L_x_25) ;  /* 0x0000000000182947 */ /* 0x000fea0003800000 */
[----:B------:R-:W-:Y:S04]  /*05d0*/  LDS R10, [R23] ;  /* 0x00000000170a7984 */ /* 0x000fe80000000800 */
[----:B-1----:R-:W1:Y:S04]  /*05e0*/  LDS R11, [R14] ;  /* 0x000000000e0b7984 */ /* 0x002e680000000800 */
[----:B------:R-:W2:Y:S01]  /*05f0*/  LDS R0, [R22] ;  /* 0x0000000016007984 */ /* 0x000ea20000000800 */
[----:B-1----:R-:W-:-:S05]  /*0600*/  IMAD.IADD R11, R10, 0x1, R11 ;  /* 0x000000010a0b7824 */ /* 0x002fca00078e020b */
[----:B--2---:R-:W-:-:S13]  /*0610*/  ISETP.GT.AND P5, PT, R0, R11, PT ;  /* 0x0000000b0000720c */ /* 0x004fda0003fa4270 */
[----:B------:R2:W-:Y:S02]  /*0620*/  @P5 STS [R22], R11 ;  /* 0x0000000b16005388 */ /* 0x0005e40000000800 */
.L_x_25:
[----:B------:R-:W-:Y:S05]  /*0630*/  BSYNC.RECONVERGENT B0 ;  /* 0x0000000000007941 */ /* 0x000fea0003800200 */
.L_x_24:
[----:B------:R-:W-:Y:S04]  /*0640*/  BSSY.RECONVERGENT B0, `(.L_x_26) ;  /* 0x0000008000007945 */ /* 0x000fe80003800200 */
[----:B------:R-:W-:Y:S05]  /*0650*/  @P3 BRA `(.L_x_27) ;  /* 0x0000000000183947 */ /* 0x000fea0003800000 */
[----:B------:R-:W-:Y:S04]  /*0660*/  LDS R10, [R27] ;  /* 0x000000001b0a7984 */ /* 0x000fe80000000800 */
[----:B-12---:R-:W1:Y:S04]  /*0670*/  LDS R11, [R14] ;  /* 0x000000000e0b7984 */ /* 0x006e680000000800 */
[----:B------:R-:W2:Y:S01]  /*0680*/  LDS R0, [R18] ;  /* 0x0000000012007984 */ /* 0x000ea20000000800 */
[----:B-1----:R-:W-:-:S05]  /*0690*/  IMAD.IADD R11, R10, 0x1, R11 ;  /* 0x000000010a0b7824 */ /* 0x002fca00078e020b */
[----:B--2---:R-:W-:-:S13]  /*06a0*/  ISETP.GT.AND P5, PT, R0, R11, PT ;  /* 0x0000000b0000720c */ /* 0x004fda0003fa4270 */
[----:B------:R3:W-:Y:S02]  /*06b0*/  @P5 STS [R18], R11 ;  /* 0x0000000b12005388 */ /* 0x0007e40000000800 */
.L_x_27:
[----:B------:R-:W-:Y:S05]  /*06c0*/  BSYNC.RECONVERGENT B0 ;  /* 0x0000000000007941 */ /* 0x000fea0003800200 */
.L_x_26:
[----:B------:R-:W-:Y:S04]  /*06d0*/  BSSY.RECONVERGENT B0, `(.L_x_28) ;  /* 0x0000008000007945 */ /* 0x000fe80003800200 */
[----:B------:R-:W-:Y:S05]  /*06e0*/  @P4 BRA `(.L_x_29) ;  /* 0x0000000000184947 */ /* 0x000fea0003800000 */
[----:B------:R-:W-:Y:S04]  /*06f0*/  LDS R10, [R16] ;  /* 0x00000000100a7984 */ /* 0x000fe80000000800 */
[----:B-123--:R-:W1:Y:S04]  /*0700*/  LDS R11, [R14] ;  /* 0x000000000e0b7984 */ /* 0x00ee680000000800 */
[----:B------:R-:W2:Y:S01]  /*0710*/  LDS R0, [R21] ;  /* 0x0000000015007984 */ /* 0x000ea20000000800 */
[----:B-1----:R-:W-:-:S05]  /*0720*/  IMAD.IADD R10, R10, 0x1, R11 ;  /* 0x000000010a0a7824 */ /* 0x002fca00078e020b */
[----:B--2---:R-:W-:-:S13]  /*0730*/  ISETP.GT.AND P5, PT, R0, R10, PT ;  /* 0x0000000a0000720c */ /* 0x004fda0003fa4270 */
[----:B------:R4:W-:Y:S02]  /*0740*/  @P5 STS [R21], R10 ;  /* 0x0000000a15005388 */ /* 0x0009e40000000800 */
.L_x_29:
[----:B------:R-:W-:Y:S05]  /*0750*/  BSYNC.RECONVERGENT B0 ;  /* 0x0000000000007941 */ /* 0x000fea0003800200 */
.L_x_28:
[----:B------:R-:W-:Y:S01]  /*0760*/  UIADD3 UR4, UPT, UPT, UR4, 0x1, URZ ;  /* 0x0000000104047890 */ /* 0x000fe2000fffe0ff */
[----:B------:R-:W-:Y:S02]  /*0770*/  VIADD R26, R26, 0x1 ;  /* 0x000000011a1a7836 */ /* 0x000fe40000000000 */
[----:B------:R-:W-:Y:S02]  /*0780*/  VIADD R16, R16, 0x4 ;  /* 0x0000000410107836 */ /* 0x000fe40000000000 */
[----:B------:R-:W-:Y:S01]  /*0790*/  VIADD R27, R27, 0x4 ;  /* 0x000000041b1b7836 */ /* 0x000fe20000000000 */
[----:B0-----:R-:W-:Y:S01]  /*07a0*/  ISETP.LE.AND P5, PT, R17, UR4, PT ;  /* 0x0000000411007c0c */ /* 0x001fe2000bfa3270 */
[----:B------:R-:W-:Y:S01]  /*07b0*/  VIADD R23, R23, 0x4 ;  /* 0x0000000417177836 */ /* 0x000fe20000000000 */
[----:B------:R-:W-:Y:S01]  /*07c0*/  ISETP.LT.AND P6, PT, R26, UR5, PT ;  /* 0x000000051a007c0c */ /* 0x000fe2000bfc1270 */
[----:B------:R-:W-:Y:S02]  /*07d0*/  IMAD R14, R17, 0x4, R14 ;  /* 0x00000004110e7824 */ /* 0x000fe400078e020e */
[----:B------:R-:W-:-:S10]  /*07e0*/  VIADD R25, R25, 0x4 ;  /* 0x0000000419197836 */ /* 0x000fd40000000000 */
[----:B------:R-:W-:Y:S05]  /*07f0*/  @!P5 BRA P6, `(.L_x_30) ;  /* 0xfffffffc0044d947 */ /* 0x000fea000303ffff */
.L_x_21:
[----:B------:R-:W-:Y:S01]  /*0800*/  ISETP.NE.AND P4, PT, R28, RZ, PT ;  /* 0x000000ff1c00720c */ /* 0x000fe20003f85270 */
[----:B------:R-:W-:Y:S01]  /*0810*/  @!P0 LDS R15, [R18] ;  /* 0x00000000120f8984 */ /* 0x000fe20000000800 */
[----:B------:R-:W-:Y:S02]  /*0820*/  ISETP.NE.AND P6, PT, R29, RZ, PT ;  /* 0x000000ff1d00720c */ /* 0x000fe40003fc5270 */
[----:B------:R-:W-:-:S09]  /*0830*/  ISETP.NE.AND P5, PT, R19, RZ, PT ;  /* 0x000000ff1300720c */ /* 0x000fd20003fa5270 */
[----:B-123--:R-:W0:Y:S04]  /*0840*/  @!P4 LDS R11, [R24] ;  /* 0x00000000180bc984 */ /* 0x00ee280000000800 */
[----:B------:R-:W1:Y:S04]  /*0850*/  @!P6 LDS R13, [R22] ;  /* 0x00000000160de984 */ /* 0x000e680000000800 */
[----:B0-----:R0:W-:Y:S04]  /*0860*/  @!P4 STG.E desc[UR6][R4.64], R11 ;  /* 0x0000000b0400c986 */ /* 0x0011e8000c101906 */
[----:B-1----:R0:W-:Y:S04]  /*0870*/  @!P6 STG.E desc[UR6][R6.64], R13 ;  /* 0x0000000d0600e986 */ /* 0x0021e8000c101906 */
[----:B------:R0:W-:Y:S01]  /*0880*/  @!P0 STG.E desc[UR6][R2.64], R15 ;  /* 0x0000000f02008986 */ /* 0x0001e2000c101906 */
[----:B------:R-:W-:Y:S05]  /*0890*/  @P5 EXIT ;  /* 0x000000000000594d */ /* 0x000fea0003800000 */
[----:B----4-:R-:W1:Y:S04]  /*08a0*/  LDS R21, [R21] ;  /* 0x0000000015157984 */ /* 0x010e680000000800 */
[----:B-1----:R-:W-:Y:S01]  /*08b0*/  STG.E desc[UR6][R8.64], R21 ;  /* 0x0000001508007986 */ /* 0x002fe2000c101906 */
[----:B------:R-:W-:Y:S05]  /*08c0*/  EXIT ;  /* 0x000000000000794d */ /* 0x000fea0003800000 */
.L_x_31:
        /* <DEDUP_REMOVED lines=11> */
.L_x_52:


//--------------------- .text._Z10cal_kerneliiiiiiiPi --------------------------
	.section	.text._Z10cal_kerneliiiiiiiPi,"ax",@progbits
	.align	128
        .global         _Z10cal_kerneliiiiiiiPi
        .type           _Z10cal_kerneliiiiiiiPi,@function
        .size           _Z10cal_kerneliiiiiiiPi,(.L_x_53 - _Z10cal_kerneliiiiiiiPi)
        .other          _Z10cal_kerneliiiiiiiPi,@"STO_CUDA_ENTRY STV_DEFAULT"
_Z10cal_kerneliiiiiiiPi:
.text._Z10cal_kerneliiiiiiiPi:
[----:B------:R-:W-:Y:S01]  /*0000*/  LDC R1, c[0x0][0x37c] ;  /* 0x0000df00ff017b82 */ /* 0x000fe20000000800 */
[----:B------:R-:W0:Y:S07]  /*0010*/  LDCU UR10, c[0x0][0x390] ;  /* 0x00007200ff0a77ac */ /* 0x000e2e0008000800 */
[----:B------:R-:W1:Y:S01]  /*0020*/  LDC.64 R6, c[0x0][0x380] ;  /* 0x0000e000ff067b82 */ /* 0x000e620000000a00 */
[----:B------:R-:W2:Y:S01]  /*0030*/  LDCU UR12, c[0x0][0x360] ;  /* 0x00006c00ff0c77ac */ /* 0x000ea20008000800 */
[----:B------:R-:W-:-:S06]  /*0040*/  UMOV UR4, URZ ;  /* 0x000000ff00047c82 */ /* 0x000fcc0008000000 */
[----:B------:R-:W3:Y:S01]  /*0050*/  S2UR UR9, SR_CTAID.X ;  /* 0x00000000000979c3 */ /* 0x000ee20000002500 */
[----:B0-----:R-:W0:Y:S08]  /*0060*/  I2F.U32.RP R0, UR10 ;  /* 0x0000000a00007d06 */ /* 0x001e300008209000 */
[----:B--2---:R-:W2:Y:S08]  /*0070*/  I2F.U32.RP R3, UR12 ;  /* 0x0000000c00037d06 */ /* 0x004eb00008209000 */
[----:B0-----:R-:W0:Y:S08]  /*0080*/  MUFU.RCP R0, R0 ;  /* 0x0000000000007308 */ /* 0x001e300000001000 */
[----:B--2---:R-:W2:Y:S01]  /*0090*/  MUFU.RCP R3, R3 ;  /* 0x0000000300037308 */ /* 0x004ea20000001000 */
[----:B0-----:R-:W-:Y:S01]  /*00a0*/  IADD3 R2, PT, PT, R0, 0xffffffe, RZ ;  /* 0x0ffffffe00027810 */ /* 0x001fe20007ffe0ff */
[----:B-1----:R-:W-:-:S06]  /*00b0*/  IMAD R0, R6, R6, -0x1 ;  /* 0xffffffff06007424 */ /* 0x002fcc00078e0206 */
[----:B------:R-:W0:Y:S01]  /*00c0*/  F2I.FTZ.U32.TRUNC.NTZ R2, R2 ;  /* 0x0000000200027305 */ /* 0x000e22000021f000 */
[----:B------:R-:W-:Y:S02]  /*00d0*/  R2UR UR8, R0 ;  /* 0x00000000000872ca */ /* 0x000fe400000e0000 */
[----:B--2---:R-:W-:Y:S01]  /*00e0*/  IADD3 R4, PT, PT, R3, 0xffffffe, RZ ;  /* 0x0ffffffe03047810 */ /* 0x004fe20007ffe0ff */
[----:B------:R-:W-:-:S05]  /*00f0*/  IMAD R3, R6, R7, RZ ;  /* 0x0000000706037224 */ /* 0x000fca00078e02ff */
[----:B------:R-:W1:Y:S01]  /*0100*/  F2I.FTZ.U32.TRUNC.NTZ R4, R4 ;  /* 0x0000000400047305 */ /* 0x000e62000021f000 */
[----:B0-----:R-:W-:Y:S02]  /*0110*/  R2UR UR5, R2 ;  /* 0x00000000020572ca */ /* 0x001fe400000e0000 */
[----:B------:R-:W0:Y:S01]  /*0120*/  LDC R2, c[0x0][0x398] ;  /* 0x0000e600ff027b82 */ /* 0x000e220000000800 */
[----:B-1----:R-:W-:-:S07]  /*0130*/  R2UR UR7, R4 ;  /* 0x00000000040772ca */ /* 0x002fce00000e0000 */
[----:B------:R-:W1:Y:S03]  /*0140*/  LDC.64 R4, c[0x0][0x388] ;  /* 0x0000e200ff047b82 */ /* 0x000e660000000a00 */
[----:B------:R-:W-:-:S04]  /*0150*/  UIADD3 UR6, UPT, UPT, URZ, -UR5, URZ ;  /* 0x80000005ff067290 */ /* 0x000fc8000fffe0ff */
[----:B------:R-:W-:-:S04]  /*0160*/  UIMAD UR6, UR6, UR10, URZ ;  /* 0x0000000a060672a4 */ /* 0x000fc8000f8e02ff */
[----:B------:R-:W-:Y:S02]  /*0170*/  UIMAD.WIDE.U32 UR4, UR5, UR6, UR4 ;  /* 0x00000006050472a5 */ /* 0x000fe4000f8e0004 */
[----:B------:R-:W-:Y:S01]  /*0180*/  UIADD3 UR11, UPT, UPT, URZ, -UR7, URZ ;  /* 0x80000007ff0b7290 */ /* 0x000fe2000fffe0ff */
[----:B------:R-:W-:Y:S01]  /*0190*/  UMOV UR6, URZ ;  /* 0x000000ff00067c82 */ /* 0x000fe20008000000 */
[----:B---3--:R-:W-:Y:S01]  /*01a0*/  UIMAD.WIDE.U32 UR4, UR5, UR9, URZ ;  /* 0x00000009050472a5 */ /* 0x008fe2000f8e00ff */
[----:B0-----:R-:W-:Y:S01]  /*01b0*/  ISETP.GE.AND P0, PT, R3, R2, PT ;  /* 0x000000020300720c */ /* 0x001fe20003f06270 */
[----:B------:R-:W-:Y:S02]  /*01c0*/  UIMAD UR11, UR11, UR12, URZ ;  /* 0x0000000c0b0b72a4 */ /* 0x000fe4000f8e02ff */
[----:B------:R-:W-:Y:S01]  /*01d0*/  UIADD3 UR4, UPT, UPT, -UR5, URZ, URZ ;  /* 0x000000ff05047290 */ /* 0x000fe2000fffe1ff */
[----:B------:R-:W-:Y:S01]  /*01e0*/  ISETP.LT.OR P0, PT, R6, 0x1, P0 ;  /* 0x000000010600780c */ /* 0x000fe20000701670 */
[----:B------:R-:W-:-:S02]  /*01f0*/  UIMAD.WIDE.U32 UR6, UR7, UR11, UR6 ;  /* 0x0000000b070672a5 */ /* 0x000fc4000f8e0006 */
[----:B------:R-:W-:Y:S02]  /*0200*/  UIMAD UR4, UR10, UR4, UR9 ;  /* 0x000000040a0472a4 */ /* 0x000fe4000f8e0209 */
[----:B------:R-:W-:Y:S02]  /*0210*/  UIMAD.WIDE.U32 UR6, UR7, UR8, URZ ;  /* 0x00000008070672a5 */ /* 0x000fe4000f8e00ff */
[----:B------:R-:W-:Y:S02]  /*0220*/  UISETP.GE.U32.AND UP0, UPT, UR4, UR10, UPT ;  /* 0x0000000a0400728c */ /* 0x000fe4000bf06070 */
[----:B------:R-:W-:-:S04]  /*0230*/  UIADD3 UR6, UPT, UPT, -UR7, URZ, URZ ;  /* 0x000000ff07067290 */ /* 0x000fc8000fffe1ff */
[----:B------:R-:W-:-:S04]  /*0240*/  UIMAD UR8, UR12, UR6, UR8 ;  /* 0x000000060c0872a4 */ /* 0x000fc8000f8e0208 */
[----:B------:R-:W-:Y:S02]  /*0250*/  UISETP.GE.U32.AND UP3, UPT, UR8, UR12, UPT ;  /* 0x0000000c0800728c */ /* 0x000fe4000bf66070 */
[----:B------:R-:W-:-:S09]  /*0260*/  @UP0 UIADD3 UR4, UPT, UPT, UR4, -UR10, URZ ;  /* 0x8000000a04040290 */ /* 0x000fd2000fffe0ff */
[----:B------:R-:W-:Y:S01]  /*0270*/  @UP3 UIADD3 UR8, UPT, UPT, UR8, -UR12, URZ ;  /* 0x8000000c08083290 */ /* 0x000fe2000fffe0ff */
[----:B-1----:R-:W-:Y:S11]  /*0280*/  @P0 EXIT ;  /* 0x000000000000094d */ /* 0x002ff60003800000 */
[----:B------:R-:W0:Y:S01]  /*0290*/  S2R R0, SR_TID.X ;  /* 0x0000000000007919 */ /* 0x000e220000002100 */
[----:B------:R-:W-:Y:S01]  /*02a0*/  UISETP.GE.U32.AND UP1, UPT, UR4, UR10, UPT ;  /* 0x0000000a0400728c */ /* 0x000fe2000bf26070 */
[----:B------:R-:W-:Y:S01]  /*02b0*/  MOV R7, UR12 ;  /* 0x0000000c00077c02 */ /* 0x000fe20008000f00 */
[----:B------:R-:W-:Y:S01]  /*02c0*/  UISETP.GE.U32.AND UP4, UPT, UR8, UR12, UPT ;  /* 0x0000000c0800728c */ /* 0x000fe2000bf86070 */
[----:B------:R-:W-:Y:S01]  /*02d0*/  R2UR UR8, R5 ;  /* 0x00000000050872ca */ /* 0x000fe200000e0000 */
[----:B------:R-:W-:Y:S01]  /*02e0*/  UISETP.NE.U32.AND UP2, UPT, UR10, URZ, UPT ;  /* 0x000000ff0a00728c */ /* 0x000fe2000bf45070 */
[----:B------:R-:W-:Y:S01]  /*02f0*/  IMAD.U32 R5, RZ, RZ, UR12 ;  /* 0x0000000cff057e24 */ /* 0x000fe2000f8e00ff */
[----:B------:R-:W-:Y:S01]  /*0300*/  UISETP.NE.U32.AND UP5, UPT, UR12, URZ, UPT ;  /* 0x000000ff0c00728c */ /* 0x000fe2000bfa5070 */
[----:B------:R-:W-:Y:S01]  /*0310*/  VIADDMNMX R2, R3, R6, R2, PT ;  /* 0x0000000603027246 */ /* 0x000fe20003800102 */
[----:B------:R-:W-:Y:S02]  /*0320*/  @UP0 UIADD3 UR5, UPT, UPT, UR5, 0x1, URZ ;  /* 0x0000000105050890 */ /* 0x000fe4000fffe0ff */
[----:B------:R-:W-:-:S02]  /*0330*/  @UP3 UIADD3 UR7, UPT, UPT, UR7, 0x1, URZ ;  /* 0x0000000107073890 */ /* 0x000fc4000fffe0ff */
[----:B------:R-:W-:Y:S02]  /*0340*/  @UP1 UIADD3 UR5, UPT, UPT, UR5, 0x1, URZ ;  /* 0x0000000105051890 */ /* 0x000fe4000fffe0ff */
[----:B------:R-:W-:Y:S02]  /*0350*/  @UP4 UIADD3 UR7, UPT, UPT, UR7, 0x1, URZ ;  /* 0x0000000107074890 */ /* 0x000fe4000fffe0ff */
[----:B------:R-:W-:Y:S02]  /*0360*/  @!UP2 ULOP3.LUT UR5, URZ, UR10, URZ, 0x33, !UPT ;  /* 0x0000000aff05a292 */ /* 0x000fe4000f8e33ff */
[----:B------:R-:W-:Y:S02]  /*0370*/  @!UP5 ULOP3.LUT UR7, URZ, UR12, URZ, 0x33, !UPT ;  /* 0x0000000cff07d292 */ /* 0x000fe4000f8e33ff */
[----:B------:R-:W-:Y:S02]  /*0380*/  UIADD3 UR4, UPT, UPT, -UR5, URZ, URZ ;  /* 0x000000ff05047290 */ /* 0x000fe4000fffe1ff */
[----:B------:R-:W-:Y:S01]  /*0390*/  UIADD3 UR6, UPT, UPT, UR7, 0x1, URZ ;  /* 0x0000000107067890 */ /* 0x000fe2000fffe0ff */
[----:B------:R-:W-:Y:S01]  /*03a0*/  IADD3 R4, PT, PT, R4, UR5, RZ ;  /* 0x0000000504047c10 */ /* 0x000fe2000fffe0ff */
[----:B------:R-:W-:-:S02]  /*03b0*/  UIMAD UR4, UR10, UR4, UR9 ;  /* 0x000000040a0472a4 */ /* 0x000fc4000f8e0209 */
[----:B------:R-:W-:Y:S02]  /*03c0*/  ULOP3.LUT UR9, UR6, 0x3, URZ, 0xc0, !UPT ;  /* 0x0000000306097892 */ /* 0x000fe4000f8ec0ff */
[----:B------:R-:W-:Y:S02]  /*03d0*/  ULOP3.LUT UR6, UR6, 0xfffffffc, URZ, 0xc0, !UPT ;  /* 0xfffffffc06067892 */ /* 0x000fe4000f8ec0ff */
[----:B------:R-:W-:Y:S01]  /*03e0*/  UIADD3 UR4, UPT, UPT, UR4, UR8, URZ ;  /* 0x0000000804047290 */ /* 0x000fe2000fffe0ff */
[--C-:B0-----:R-:W-:Y:S01]  /*03f0*/  IMAD R6, R7, 0x3, R0.reuse ;  /* 0x0000000307067824 */ /* 0x101fe200078e0200 */
[----:B------:R-:W-:Y:S01]  /*0400*/  IADD3 R7, PT, PT, R0, UR12, RZ ;  /* 0x0000000c00077c10 */ /* 0x000fe2000fffe0ff */
[----:B------:R-:W-:Y:S01]  /*0410*/  IMAD R5, R5, 0x2, R0 ;  /* 0x0000000205057824 */ /* 0x000fe200078e0200 */
[----:B------:R-:W0:Y:S01]  /*0420*/  LDCU.64 UR14, c[0x0][0x358] ;  /* 0x00006b00ff0e77ac */ /* 0x000e220008000a00 */
[----:B------:R-:W-:-:S12]  /*0430*/  UIADD3 UR8, UPT, UPT, -UR6, URZ, URZ ;  /* 0x000000ff06087290 */ /* 0x000fd8000fffe1ff */
.L_x_48:
[----:B------:R-:W-:-:S09]  /*0440*/  UISETP.GT.U32.AND UP0, UPT, UR7, 0x7ffffffe, UPT ;  /* 0x7ffffffe0700788c */ /* 0x000fd2000bf04070 */
[----:B01----:R-:W-:Y:S05]  /*0450*/  BRA.U UP0, `(.L_x_32) ;  /* 0x0000001100647547 */ /* 0x003fea000b800000 */
[----:B------:R-:W-:Y:S01]  /*0460*/  UISETP.GE.U32.AND UP0, UPT, UR7, 0x3, UPT ;  /* 0x000000030700788c */ /* 0x000fe2000bf06070 */
[----:B------:R-:W-:-:S08]  /*0470*/  HFMA2 R15, -RZ, RZ, 0, 0 ;  /* 0x00000000ff0f7431 */ /* 0x000fd000000001ff */
[----:B------:R-:W-:Y:S05]  /*0480*/  BRA.U !UP0, `(.L_x_33) ;  /* 0x00000009088c7547 */ /* 0x000fea000b800000 */
[----:B------:R-:W1:Y:S01]  /*0490*/  LDCU UR5, c[0x0][0x380] ;  /* 0x00007000ff0577ac */ /* 0x000e620008000800 */
[----:B------:R-:W2:Y:S01]  /*04a0*/  LDC R9, c[0x0][0x380] ;  /* 0x0000e000ff097b82 */ /* 0x000ea20000000800 */
[----:B------:R-:W-:Y:S01]  /*04b0*/  MOV R20, R6 ;  /* 0x0000000600147202 */ /* 0x000fe20000000f00 */
[----:B------:R-:W-:Y:S01]  /*04c0*/  IMAD.MOV.U32 R24, RZ, RZ, R7 ;  /* 0x000000ffff187224 */ /* 0x000fe200078e0007 */
[----:B------:R-:W-:Y:S01]  /*04d0*/  MOV R22, R5 ;  /* 0x0000000500167202 */ /* 0x000fe20000000f00 */
[----:B------:R-:W3:Y:S04]  /*04e0*/  LDCU UR10, c[0x0][0x398] ;  /* 0x00007300ff0a77ac */ /* 0x000ee80008000800 */
[----:B------:R-:W4:Y:S01]  /*04f0*/  LDC.64 R12, c[0x0][0x3a0] ;  /* 0x0000e800ff0c7b82 */ /* 0x000f220000000a00 */
[----:B-1----:R-:W1:Y:S01]  /*0500*/  I2F.U32.RP R8, UR5 ;  /* 0x0000000500087d06 */ /* 0x002e620008209000 */
[----:B------:R-:W-:-:S06]  /*0510*/  UISETP.NE.U32.AND UP0, UPT, UR5, URZ, UPT ;  /* 0x000000ff0500728c */ /* 0x000fcc000bf05070 */
[----:B------:R-:W-:Y:S01]  /*0520*/  PLOP3.LUT P0, PT, PT, PT, UP0, 0x80, 0x8 ;  /* 0x000000000008781c */ /* 0x000fe20003f0f008 */
[----:B-1----:R-:W1:Y:S02]  /*0530*/  MUFU.RCP R8, R8 ;  /* 0x0000000800087308 */ /* 0x002e640000001000 */
[----:B-1----:R-:W-:-:S06]  /*0540*/  VIADD R10, R8, 0xffffffe ;  /* 0x0ffffffe080a7836 */ /* 0x002fcc0000000000 */
[----:B------:R1:W5:Y:S02]  /*0550*/  F2I.FTZ.U32.TRUNC.NTZ R11, R10 ;  /* 0x0000000a000b7305 */ /* 0x000364000021f000 */
[----:B-1----:R-:W-:Y:S02]  /*0560*/  MOV R10, RZ ;  /* 0x000000ff000a7202 */ /* 0x002fe40000000f00 */
[----:B-----5:R-:W-:-:S05]  /*0570*/  IADD3 R15, PT, PT, RZ, -R11, RZ ;  /* 0x8000000bff0f7210 */ /* 0x020fca0007ffe0ff */
[----:B------:R-:W-:Y:S01]  /*0580*/  IMAD R15, R15, UR5, RZ ;  /* 0x000000050f0f7c24 */ /* 0x000fe2000f8e02ff */
[----:B------:R-:W-:-:S03]  /*0590*/  ULOP3.LUT UR5, URZ, UR5, URZ, 0x33, !UPT ;  /* 0x00000005ff057292 */ /* 0x000fc6000f8e33ff */
[----:B------:R-:W-:-:S03]  /*05a0*/  IMAD.HI.U32 R8, R11, R15, R10 ;  /* 0x0000000f0b087227 */ /* 0x000fc600078e000a */
[----:B------:R-:W-:Y:S01]  /*05b0*/  MOV R11, UR5 ;  /* 0x00000005000b7c02 */ /* 0x000fe20008000f00 */
[----:B------:R-:W-:Y:S01]  /*05c0*/  IMAD.MOV.U32 R10, RZ, RZ, R0 ;  /* 0x000000ffff0a7224 */ /* 0x000fe200078e0000 */
[----:B--234-:R-:W-:-:S06]  /*05d0*/  UMOV UR5, UR8 ;  /* 0x0000000800057c82 */ /* 0x01cfcc0008000000 */
.L_x_42:
[----:B------:R-:W1:Y:S01]  /*05e0*/  I2F.U32.RP R17, R9 ;  /* 0x0000000900117306 */ /* 0x000e620000209000 */
[----:B------:R-:W-:Y:S01]  /*05f0*/  IMAD.HI.U32 R16, R8, R10, RZ ;  /* 0x0000000a08107227 */ /* 0x000fe200078e00ff */
[----:B------:R-:W-:Y:S03]  /*0600*/  BSSY.RECONVERGENT B0, `(.L_x_34) ;  /* 0x000002e000007945 */ /* 0x000fe60003800200 */
[----:B------:R-:W-:-:S04]  /*0610*/  IMAD.MOV R18, RZ, RZ, -R16 ;  /* 0x000000ffff127224 */ /* 0x000fc800078e0a10 */
[----:B------:R-:W-:-:S05]  /*0620*/  IMAD R18, R9, R18, R10 ;  /* 0x0000001209127224 */ /* 0x000fca00078e020a */
[----:B------:R-:W-:Y:S01]  /*0630*/  ISETP.GE.U32.AND P1, PT, R18, R9, PT ;  /* 0x000000091200720c */ /* 0x000fe20003f26070 */
[----:B-1----:R-:W1:-:S12]  /*0640*/  MUFU.RCP R17, R17 ;  /* 0x0000001100117308 */ /* 0x002e580000001000 */
[----:B------:R-:W-:Y:S01]  /*0650*/  @P1 IMAD.IADD R18, R18, 0x1, -R9 ;  /* 0x0000000112121824 */ /* 0x000fe200078e0a09 */
[----:B------:R-:W-:Y:S02]  /*0660*/  @P1 IADD3 R16, PT, PT, R16, 0x1, RZ ;  /* 0x0000000110101810 */ /* 0x000fe40007ffe0ff */
[----:B-1----:R-:W-:Y:S02]  /*0670*/  IADD3 R14, PT, PT, R17, 0xffffffe, RZ ;  /* 0x0ffffffe110e7810 */ /* 0x002fe40007ffe0ff */
[----:B------:R-:W-:Y:S02]  /*0680*/  ISETP.GE.U32.AND P2, PT, R18, R9, PT ;  /* 0x000000091200720c */ /* 0x000fe40003f46070 */
[----:B------:R1:W2:Y:S02]  /*0690*/  F2I.FTZ.U32.TRUNC.NTZ R15, R14 ;  /* 0x0000000e000f7305 */ /* 0x0002a4000021f000 */
[----:B-1----:R-:W-:-:S09]  /*06a0*/  MOV R14, RZ ;  /* 0x000000ff000e7202 */ /* 0x002fd20000000f00 */
[----:B------:R-:W-:Y:S01]  /*06b0*/  @P2 VIADD R16, R16, 0x1 ;  /* 0x0000000110102836 */ /* 0x000fe20000000000 */
[----:B--2---:R-:W-:-:S04]  /*06c0*/  IADD3 R8, PT, PT, RZ, -R15, RZ ;  /* 0x8000000fff087210 */ /* 0x004fc80007ffe0ff */
[----:B------:R-:W-:Y:S02]  /*06d0*/  SEL R11, R11, R16, !P0 ;  /* 0x000000100b0b7207 */ /* 0x000fe40004000000 */
[----:B------:R-:W-:Y:S01]  /*06e0*/  ISETP.NE.U32.AND P0, PT, R9, RZ, PT ;  /* 0x000000ff0900720c */ /* 0x000fe20003f05070 */
[-C--:B------:R-:W-:Y:S02]  /*06f0*/  IMAD R19, R8, R9.reuse, RZ ;  /* 0x0000000908137224 */ /* 0x080fe400078e02ff */
[----:B------:R-:W-:Y:S02]  /*0700*/  IMAD R16, R4, R9, R11 ;  /* 0x0000000904107224 */ /* 0x000fe400078e020b */
[----:B------:R-:W-:Y:S01]  /*0710*/  IMAD.HI.U32 R8, R15, R19, R14 ;  /* 0x000000130f087227 */ /* 0x000fe200078e000e */
[----:B------:R-:W-:-:S05]  /*0720*/  IADD3 R14, PT, PT, -R11, RZ, RZ ;  /* 0x000000ff0b0e7210 */ /* 0x000fca0007ffe1ff */
[----:B------:R-:W-:-:S04]  /*0730*/  IMAD.HI.U32 R26, R8, R24, RZ ;  /* 0x00000018081a7227 */ /* 0x000fc800078e00ff */
[----:B------:R-:W-:Y:S01]  /*0740*/  IMAD R14, R9, R14, R10 ;  /* 0x0000000e090e7224 */ /* 0x000fe200078e020a */
[----:B------:R-:W-:-:S03]  /*0750*/  IADD3 R18, PT, PT, -R26, RZ, RZ ;  /* 0x000000ff1a127210 */ /* 0x000fc60007ffe1ff */
[C---:B------:R-:W-:Y:S02]  /*0760*/  IMAD R15, R9.reuse, UR4, R14 ;  /* 0x00000004090f7c24 */ /* 0x040fe4000f8e020e */
[----:B------:R-:W-:-:S03]  /*0770*/  IMAD R18, R9, R18, R24 ;  /* 0x0000001209127224 */ /* 0x000fc600078e0218 */
[----:B------:R-:W-:Y:S02]  /*0780*/  VIMNMX R11, PT, PT, R16, R15, !PT ;  /* 0x0000000f100b7248 */ /* 0x000fe40007fe0100 */
[----:B------:R-:W-:-:S13]  /*0790*/  ISETP.GE.U32.AND P1, PT, R18, R9, PT ;  /* 0x000000091200720c */ /* 0x000fda0003f26070 */
[-C--:B------:R-:W-:Y:S01]  /*07a0*/  @P1 IADD3 R18, PT, PT, R18, -R9.reuse, RZ ;  /* 0x8000000912121210 */ /* 0x080fe20007ffe0ff */
[----:B------:R-:W-:Y:S01]  /*07b0*/  @P1 VIADD R26, R26, 0x1 ;  /* 0x000000011a1a1836 */ /* 0x000fe20000000000 */
[----:B------:R-:W-:Y:S02]  /*07c0*/  ISETP.GE.AND P1, PT, R11, UR10, PT ;  /* 0x0000000a0b007c0c */ /* 0x000fe4000bf26270 */
[-C--:B------:R-:W-:Y:S02]  /*07d0*/  ISETP.GE.U32.AND P2, PT, R18, R9.reuse, PT ;  /* 0x000000091200720c */ /* 0x080fe40003f46070 */
[----:B------:R-:W-:-:S11]  /*07e0*/  LOP3.LUT R11, RZ, R9, RZ, 0x33, !PT ;  /* 0x00000009ff0b7212 */ /* 0x000fd600078e33ff */
[----:B------:R-:W-:-:S04]  /*07f0*/  @P2 IADD3 R26, PT, PT, R26, 0x1, RZ ;  /* 0x000000011a1a2810 */ /* 0x000fc80007ffe0ff */
[----:B------:R-:W-:Y:S01]  /*0800*/  SEL R21, R11, R26, !P0 ;  /* 0x0000001a0b157207 */ /* 0x000fe20004000000 */
[----:B------:R-:W-:Y:S06]  /*0810*/  @P1 BRA `(.L_x_35) ;  /* 0x0000000000301947 */ /* 0x000fec0003800000 */
[C---:B------:R-:W-:Y:S02]  /*0820*/  IMAD R19, R16.reuse, UR10, R3 ;  /* 0x0000000a10137c24 */ /* 0x040fe4000f8e0203 */
[--C-:B------:R-:W-:Y:S02]  /*0830*/  IMAD R17, R3, UR10, R15.reuse ;  /* 0x0000000a03117c24 */ /* 0x100fe4000f8e020f */
[----:B------:R-:W-:Y:S02]  /*0840*/  IMAD R15, R16, UR10, R15 ;  /* 0x0000000a100f7c24 */ /* 0x000fe4000f8e020f */
[----:B------:R-:W-:-:S04]  /*0850*/  IMAD.WIDE R18, R19, 0x4, R12 ;  /* 0x0000000413127825 */ /* 0x000fc800078e020c */
[--C-:B------:R-:W-:Y:S02]  /*0860*/  IMAD.WIDE R16, R17, 0x4, R12.reuse ;  /* 0x0000000411107825 */ /* 0x100fe400078e020c */
[----:B0-----:R-:W2:Y:S02]  /*0870*/  LDG.E R18, desc[UR14][R18.64] ;  /* 0x0000000e12127981 */ /* 0x001ea4000c1e1900 */
[----:B------:R-:W-:Y:S02]  /*0880*/  IMAD.WIDE R14, R15, 0x4, R12 ;  /* 0x000000040f0e7825 */ /* 0x000fe400078e020c */
[----:B------:R-:W2:Y:S04]  /*0890*/  LDG.E R17, desc[UR14][R16.64] ;  /* 0x0000000e10117981 */ /* 0x000ea8000c1e1900 */
[----:B------:R-:W3:Y:S01]  /*08a0*/  LDG.E R23, desc[UR14][R14.64] ;  /* 0x0000000e0e177981 */ /* 0x000ee2000c1e1900 */
[----:B--2---:R-:W-:-:S04]  /*08b0*/  IADD3 R25, PT, PT, R18, R17, RZ ;  /* 0x0000001112197210 */ /* 0x004fc80007ffe0ff */
[----:B---3--:R-:W-:-:S13]  /*08c0*/  ISETP.GE.AND P1, PT, R25, R23, PT ;  /* 0x000000171900720c */ /* 0x008fda0003f26270 */
[----:B------:R1:W-:Y:S02]  /*08d0*/  @!P1 STG.E desc[UR14][R14.64], R25 ;  /* 0x000000190e009986 */ /* 0x0003e4000c10190e */
.L_x_35:
[----:B0-----:R-:W-:Y:S05]  /*08e0*/  BSYNC.RECONVERGENT B0 ;  /* 0x0000000000007941 */ /* 0x001fea0003800200 */
.L_x_34:
[--C-:B-1----:R-:W-:Y:S01]  /*08f0*/  IMAD.MOV R14, RZ, RZ, -R21.reuse ;  /* 0x000000ffff0e7224 */ /* 0x102fe200078e0a15 */
[----:B------:R-:W-:Y:S01]  /*0900*/  BSSY.RECONVERGENT B0, `(.L_x_36) ;  /* 0x0000014000007945 */ /* 0x000fe20003800200 */
[----:B------:R-:W-:Y:S02]  /*0910*/  IMAD R16, R4, R9, R21 ;  /* 0x0000000904107224 */ /* 0x000fe400078e0215 */
[----:B------:R-:W-:Y:S02]  /*0920*/  IMAD R14, R9, R14, R24 ;  /* 0x0000000e090e7224 */ /* 0x000fe400078e0218 */
[----:B------:R-:W-:-:S04]  /*0930*/  IMAD.HI.U32 R26, R8, R22, RZ ;  /* 0x00000016081a7227 */ /* 0x000fc800078e00ff */
[----:B------:R-:W-:-:S05]  /*0940*/  IMAD R15, R9, UR4, R14 ;  /* 0x00000004090f7c24 */ /* 0x000fca000f8e020e */
[----:B------:R-:W-:-:S04]  /*0950*/  VIMNMX R14, PT, PT, R16, R15, !PT ;  /* 0x0000000f100e7248 */ /* 0x000fc80007fe0100 */
[----:B------:R-:W-:-:S13]  /*0960*/  ISETP.GE.AND P1, PT, R14, UR10, PT ;  /* 0x0000000a0e007c0c */ /* 0x000fda000bf26270 */
[----:B------:R-:W-:Y:S05]  /*0970*/  @P1 BRA `(.L_x_37) ;  /* 0x0000000000301947 */ /* 0x000fea0003800000 */
[C---:B------:R-:W-:Y:S02]  /*0980*/  IMAD R19, R16.reuse, UR10, R3 ;  /* 0x0000000a10137c24 */ /* 0x040fe4000f8e0203 */
[--C-:B------:R-:W-:Y:S02]  /*0990*/  IMAD R17, R3, UR10, R15.reuse ;  /* 0x0000000a03117c24 */ /* 0x100fe4000f8e020f */
[----:B------:R-:W-:Y:S02]  /*09a0*/  IMAD R15, R16, UR10, R15 ;  /* 0x0000000a100f7c24 */ /* 0x000fe4000f8e020f */
[----:B------:R-:W-:-:S04]  /*09b0*/  IMAD.WIDE R18, R19, 0x4, R12 ;  /* 0x0000000413127825 */ /* 0x000fc800078e020c */
[--C-:B------:R-:W-:Y:S02]  /*09c0*/  IMAD.WIDE R16, R17, 0x4, R12.reuse ;  /* 0x0000000411107825 */ /* 0x100fe400078e020c */
[----:B------:R-:W2:Y:S02]  /*09d0*/  LDG.E R18, desc[UR14][R18.64] ;  /* 0x0000000e12127981 */ /* 0x000ea4000c1e1900 */
[----:B------:R-:W-:Y:S02]  /*09e0*/  IMAD.WIDE R14, R15, 0x4, R12 ;  /* 0x000000040f0e7825 */ /* 0x000fe400078e020c */
[----:B------:R-:W2:Y:S04]  /*09f0*/  LDG.E R17, desc[UR14][R16.64] ;  /* 0x0000000e10117981 */ /* 0x000ea8000c1e1900 */
[----:B------:R-:W3:Y:S01]  /*0a00*/  LDG.E R21, desc[UR14][R14.64] ;  /* 0x0000000e0e157981 */ /* 0x000ee2000c1e1900 */
[----:B--2---:R-:W-:-:S04]  /*0a10*/  IADD3 R23, PT, PT, R18, R17, RZ ;  /* 0x0000001112177210 */ /* 0x004fc80007ffe0ff */
[----:B---3--:R-:W-:-:S13]  /*0a20*/  ISETP.GE.AND P1, PT, R23, R21, PT ;  /* 0x000000151700720c */ /* 0x008fda0003f26270 */
[----:B------:R0:W-:Y:S02]  /*0a30*/  @!P1 STG.E desc[UR14][R14.64], R23 ;  /* 0x000000170e009986 */ /* 0x0001e4000c10190e */
.L_x_37:
[----:B------:R-:W-:Y:S05]  /*0a40*/  BSYNC.RECONVERGENT B0 ;  /* 0x0000000000007941 */ /* 0x000fea0003800200 */
.L_x_36:
[----:B0-----:R-:W-:Y:S01]  /*0a50*/  IADD3 R14, PT, PT, -R26, RZ, RZ ;  /* 0x000000ff1a0e7210 */ /* 0x001fe20007ffe1ff */
[----:B------:R-:W-:Y:S01]  /*0a60*/  IMAD.HI.U32 R16, R8, R20, RZ ;  /* 0x0000001408107227 */ /* 0x000fe200078e00ff */
[----:B------:R-:W-:Y:S03]  /*0a70*/  BSSY.RECONVERGENT B0, `(.L_x_38) ;  /* 0x0000023000007945 */ /* 0x000fe60003800200 */
[----:B------:R-:W-:Y:S01]  /*0a80*/  IMAD R14, R9, R14, R22 ;  /* 0x0000000e090e7224 */ /* 0x000fe200078e0216 */
[----:B------:R-:W-:-:S04]  /*0a90*/  IADD3 R18, PT, PT, -R16, RZ, RZ ;  /* 0x000000ff10127210 */ /* 0x000fc80007ffe1ff */
[----:B------:R-:W-:Y:S01]  /*0aa0*/  ISETP.GE.U32.AND P1, PT, R14, R9, PT ;  /* 0x000000090e00720c */ /* 0x000fe20003f26070 */
[----:B------:R-:W-:-:S12]  /*0ab0*/  IMAD R18, R9, R18, R20 ;  /* 0x0000001209127224 */ /* 0x000fd800078e0214 */
[----:B------:R-:W-:Y:S01]  /*0ac0*/  @P1 IMAD.IADD R14, R14, 0x1, -R9 ;  /* 0x000000010e0e1824 */ /* 0x000fe200078e0a09 */
[----:B------:R-:W-:Y:S02]  /*0ad0*/  @P1 IADD3 R26, PT, PT, R26, 0x1, RZ ;  /* 0x000000011a1a1810 */ /* 0x000fe40007ffe0ff */
[-C--:B------:R-:W-:Y:S02]  /*0ae0*/  ISETP.GE.U32.AND P1, PT, R18, R9.reuse, PT ;  /* 0x000000091200720c */ /* 0x080fe40003f26070 */
[----:B------:R-:W-:-:S11]  /*0af0*/  ISETP.GE.U32.AND P2, PT, R14, R9, PT ;  /* 0x000000090e00720c */ /* 0x000fd60003f46070 */
[-C--:B------:R-:W-:Y:S01]  /*0b00*/  @P1 IADD3 R18, PT, PT, R18, -R9.reuse, RZ ;  /* 0x8000000912121210 */ /* 0x080fe20007ffe0ff */
[----:B------:R-:W-:Y:S02]  /*0b10*/  @P1 VIADD R16, R16, 0x1 ;  /* 0x0000000110101836 */ /* 0x000fe40000000000 */
[----:B------:R-:W-:Y:S01]  /*0b20*/  @P2 VIADD R26, R26, 0x1 ;  /* 0x000000011a1a2836 */ /* 0x000fe20000000000 */
[----:B------:R-:W-:-:S04]  /*0b30*/  ISETP.GE.U32.AND P2, PT, R18, R9, PT ;  /* 0x000000091200720c */ /* 0x000fc80003f46070 */
[----:B------:R-:W-:-:S04]  /*0b40*/  SEL R26, R11, R26, !P0 ;  /* 0x0000001a0b1a7207 */ /* 0x000fc80004000000 */
[----:B------:R-:W-:Y:S01]  /*0b50*/  IADD3 R14, PT, PT, -R26, RZ, RZ ;  /* 0x000000ff1a0e7210 */ /* 0x000fe20007ffe1ff */
[----:B------:R-:W-:-:S04]  /*0b60*/  IMAD R26, R4, R9, R26 ;  /* 0x00000009041a7224 */ /* 0x000fc800078e021a */
[----:B------:R-:W-:Y:S01]  /*0b70*/  IMAD R14, R9, R14, R22 ;  /* 0x0000000e090e7224 */ /* 0x000fe200078e0216 */
[----:B------:R-:W-:-:S03]  /*0b80*/  @P2 IADD3 R16, PT, PT, R16, 0x1, RZ ;  /* 0x0000000110102810 */ /* 0x000fc60007ffe0ff */
[----:B------:R-:W-:Y:S01]  /*0b90*/  IMAD R19, R9, UR4, R14 ;  /* 0x0000000409137c24 */ /* 0x000fe2000f8e020e */
[----:B------:R-:W-:-:S04]  /*0ba0*/  SEL R21, R11, R16, !P0 ;  /* 0x000000100b157207 */ /* 0x000fc80004000000 */
[----:B------:R-:W-:-:S04]  /*0bb0*/  VIMNMX R14, PT, PT, R26, R19, !PT ;  /* 0x000000131a0e7248 */ /* 0x000fc80007fe0100 */
[----:B------:R-:W-:-:S13]  /*0bc0*/  ISETP.GE.AND P1, PT, R14, UR10, PT ;  /* 0x0000000a0e007c0c */ /* 0x000fda000bf26270 */
[----:B------:R-:W-:Y:S05]  /*0bd0*/  @P1 BRA `(.L_x_39) ;  /* 0x0000000000301947 */ /* 0x000fea0003800000 */
[----:B------:R-:W-:Y:S02]  /*0be0*/  IMAD R15, R26, UR10, R3 ;  /* 0x0000000a1a0f7c24 */ /* 0x000fe4000f8e0203 */
[----:B------:R-:W-:Y:S02]  /*0bf0*/  IMAD R17, R3, UR10, R19 ;  /* 0x0000000a03117c24 */ /* 0x000fe4000f8e0213 */
[----:B------:R-:W-:-:S04]  /*0c00*/  IMAD.WIDE R14, R15, 0x4, R12 ;  /* 0x000000040f0e7825 */ /* 0x000fc800078e020c */
[----:B------:R-:W-:Y:S02]  /*0c10*/  IMAD.WIDE R16, R17, 0x4, R12 ;  /* 0x0000000411107825 */ /* 0x000fe400078e020c */
[----:B------:R-:W2:Y:S02]  /*0c20*/  LDG.E R14, desc[UR14][R14.64] ;  /* 0x0000000e0e0e7981 */ /* 0x000ea4000c1e1900 */
[----:B------:R-:W-:Y:S02]  /*0c30*/  IMAD R19, R26, UR10, R19 ;  /* 0x0000000a1a137c24 */ /* 0x000fe4000f8e0213 */
[----:B------:R-:W2:Y:S02]  /*0c40*/  LDG.E R17, desc[UR14][R16.64] ;  /* 0x0000000e10117981 */ /* 0x000ea4000c1e1900 */
[----:B------:R-:W-:-:S05]  /*0c50*/  IMAD.WIDE R18, R19, 0x4, R12 ;  /* 0x0000000413127825 */ /* 0x000fca00078e020c */
[----:B------:R-:W3:Y:S01]  /*0c60*/  LDG.E R23, desc[UR14][R18.64] ;  /* 0x0000000e12177981 */ /* 0x000ee2000c1e1900 */
[----:B--2---:R-:W-:-:S04]  /*0c70*/  IADD3 R25, PT, PT, R14, R17, RZ ;  /* 0x000000110e197210 */ /* 0x004fc80007ffe0ff */
[----:B---3--:R-:W-:-:S13]  /*0c80*/  ISETP.GE.AND P1, PT, R25, R23, PT ;  /* 0x000000171900720c */ /* 0x008fda0003f26270 */
[----:B------:R0:W-:Y:S02]  /*0c90*/  @!P1 STG.E desc[UR14][R18.64], R25 ;  /* 0x0000001912009986 */ /* 0x0001e4000c10190e */
.L_x_39:
[----:B------:R-:W-:Y:S05]  /*0ca0*/  BSYNC.RECONVERGENT B0 ;  /* 0x0000000000007941 */ /* 0x000fea0003800200 */
.L_x_38:
[--C-:B------:R-:W-:Y:S01]  /*0cb0*/  IMAD.MOV R14, RZ, RZ, -R21.reuse ;  /* 0x000000ffff0e7224 */ /* 0x100fe200078e0a15 */
[----:B------:R-:W-:Y:S01]  /*0cc0*/  BSSY.RECONVERGENT B0, `(.L_x_40) ;  /* 0x0000013000007945 */ /* 0x000fe20003800200 */
[----:B------:R-:W-:Y:S02]  /*0cd0*/  IMAD R16, R4, R9, R21 ;  /* 0x0000000904107224 */ /* 0x000fe400078e0215 */
[----:B------:R-:W-:-:S04]  /*0ce0*/  IMAD R14, R9, R14, R20 ;  /* 0x0000000e090e7224 */ /* 0x000fc800078e0214 */
[----:B0-----:R-:W-:-:S05]  /*0cf0*/  IMAD R19, R9, UR4, R14 ;  /* 0x0000000409137c24 */ /* 0x001fca000f8e020e */
        /* <DEDUP_REMOVED lines=15> */
.L_x_41:
[----:B------:R-:W-:Y:S05]  /*0df0*/  BSYNC.RECONVERGENT B0 ;  /* 0x0000000000007941 */ /* 0x000fea0003800200 */
.L_x_40:
[----:B------:R-:W-:Y:S01]  /*0e00*/  UIADD3 UR5, UPT, UPT, UR5, 0x4, URZ ;  /* 0x0000000405057890 */ /* 0x000fe2000fffe0ff */
[----:B------:R-:W-:Y:S01]  /*0e10*/  MOV R15, UR12 ;  /* 0x0000000c000f7c02 */ /* 0x000fe20008000f00 */
[----:B0-----:R-:W-:Y:S01]  /*0e20*/  IMAD.U32 R19, RZ, RZ, UR12 ;  /* 0x0000000cff137e24 */ /* 0x001fe2000f8e00ff */
[----:B------:R-:W-:Y:S01]  /*0e30*/  MOV R17, UR12 ;  /* 0x0000000c00117c02 */ /* 0x000fe20008000f00 */
[----:B------:R-:W-:Y:S01]  /*0e40*/  UISETP.NE.AND UP0, UPT, UR5, URZ, UPT ;  /* 0x000000ff0500728c */ /* 0x000fe2000bf05270 */
[----:B------:R-:W-:Y:S01]  /*0e50*/  MOV R21, UR12 ;  /* 0x0000000c00157c02 */ /* 0x000fe20008000f00 */
[----:B------:R-:W-:Y:S01]  /*0e60*/  IMAD R20, R19, 0x4, R20 ;  /* 0x0000000413147824 */ /* 0x000fe200078e0214 */
[----:B------:R-:W-:Y:S02]  /*0e70*/  LEA R24, R15, R24, 0x2 ;  /* 0x000000180f187211 */ /* 0x000fe400078e10ff */
[----:B------:R-:W-:Y:S02]  /*0e80*/  LEA R22, R17, R22, 0x2 ;  /* 0x0000001611167211 */ /* 0x000fe400078e10ff */
[----:B------:R-:W-:-:S02]  /*0e90*/  LEA R10, R21, R10, 0x2 ;  /* 0x0000000a150a7211 */ /* 0x000fc400078e10ff */
[----:B------:R-:W-:Y:S05]  /*0ea0*/  BRA.U UP0, `(.L_x_42) ;  /* 0xfffffff500cc7547 */ /* 0x000fea000b83ffff */
[----:B------:R-:W-:-:S07]  /*0eb0*/  MOV R15, UR6 ;  /* 0x00000006000f7c02 */ /* 0x000fce0008000f00 */
.L_x_33:
[----:B------:R-:W-:-:S09]  /*0ec0*/  UISETP.NE.AND UP0, UPT, UR9, URZ, UPT ;  /* 0x000000ff0900728c */ /* 0x000fd2000bf05270 */
[----:B------:R-:W-:Y:S05]  /*0ed0*/  BRA.U !UP0, `(.L_x_32) ;  /* 0x0000000508c47547 */ /* 0x000fea000b800000 */
[----:B------:R-:W1:Y:S01]  /*0ee0*/  LDCU UR5, c[0x0][0x380] ;  /* 0x00007000ff0577ac */ /* 0x000e620008000800 */
[----:B------:R-:W-:Y:S02]  /*0ef0*/  HFMA2 R12, -RZ, RZ, 0, 0 ;  /* 0x00000000ff0c7431 */ /* 0x000fe400000001ff */
[----:B------:R-:W-:Y:S01]  /*0f00*/  IMAD R15, R15, UR12, R0 ;  /* 0x0000000c0f0f7c24 */ /* 0x000fe2000f8e0200 */
[----:B------:R-:W-:Y:S01]  /*0f10*/  BSSY.RECONVERGENT B0, `(.L_x_43) ;  /* 0x0000029000007945 */ /* 0x000fe20003800200 */
[----:B------:R-:W2:Y:S01]  /*0f20*/  LDCU UR10, c[0x0][0x398] ;  /* 0x00007300ff0a77ac */ /* 0x000ea20008000800 */
[----:B-1----:R-:W1:Y:S01]  /*0f30*/  I2F.U32.RP R9, UR5 ;  /* 0x0000000500097d06 */ /* 0x002e620008209000 */
[----:B------:R-:W-:-:S07]  /*0f40*/  MOV R14, UR5 ;  /* 0x00000005000e7c02 */ /* 0x000fce0008000f00 */
[----:B-1----:R-:W1:Y:S02]  /*0f50*/  MUFU.RCP R9, R9 ;  /* 0x0000000900097308 */ /* 0x002e640000001000 */
[----:B-1----:R-:W-:-:S06]  /*0f60*/  IADD3 R13, PT, PT, R9, 0xffffffe, RZ ;  /* 0x0ffffffe090d7810 */ /* 0x002fcc0007ffe0ff */
[----:B------:R-:W1:Y:S02]  /*0f70*/  F2I.FTZ.U32.TRUNC.NTZ R13, R13 ;  /* 0x0000000d000d7305 */ /* 0x000e64000021f000 */
[----:B-1----:R-:W-:-:S04]  /*0f80*/  IMAD.MOV R11, RZ, RZ, -R13 ;  /* 0x000000ffff0b7224 */ /* 0x002fc800078e0a0d */
[----:B------:R-:W-:-:S04]  /*0f90*/  IMAD R11, R11, UR5, RZ ;  /* 0x000000050b0b7c24 */ /* 0x000fc8000f8e02ff */
[----:B------:R-:W-:Y:S01]  /*0fa0*/  IMAD.HI.U32 R12, R13, R11, R12 ;  /* 0x0000000b0d0c7227 */ /* 0x000fe200078e000c */
[----:B------:R-:W-:-:S05]  /*0fb0*/  LOP3.LUT R13, RZ, UR5, RZ, 0x33, !PT ;  /* 0x00000005ff0d7c12 */ /* 0x000fca000f8e33ff */
[----:B------:R-:W-:-:S05]  /*0fc0*/  IMAD.HI.U32 R8, R12, R15, RZ ;  /* 0x0000000f0c087227 */ /* 0x000fca00078e00ff */
[----:B------:R-:W-:-:S05]  /*0fd0*/  IADD3 R10, PT, PT, -R8, RZ, RZ ;  /* 0x000000ff080a7210 */ /* 0x000fca0007ffe1ff */
[----:B------:R-:W-:-:S05]  /*0fe0*/  IMAD R9, R10, UR5, R15 ;  /* 0x000000050a097c24 */ /* 0x000fca000f8e020f */
[----:B------:R-:W-:-:S13]  /*0ff0*/  ISETP.GE.U32.AND P0, PT, R9, UR5, PT ;  /* 0x0000000509007c0c */ /* 0x000fda000bf06070 */
[----:B------:R-:W-:Y:S01]  /*1000*/  @P0 IADD3 R9, PT, PT, R9, -UR5, RZ ;  /* 0x8000000509090c10 */ /* 0x000fe2000fffe0ff */
[----:B------:R-:W-:Y:S01]  /*1010*/  @P0 VIADD R8, R8, 0x1 ;  /* 0x0000000108080836 */ /* 0x000fe20000000000 */
[----:B------:R-:W-:Y:S02]  /*1020*/  ISETP.NE.U32.AND P0, PT, RZ, UR5, PT ;  /* 0x00000005ff007c0c */ /* 0x000fe4000bf05070 */
[----:B------:R-:W-:-:S13]  /*1030*/  ISETP.GE.U32.AND P1, PT, R9, UR5, PT ;  /* 0x0000000509007c0c */ /* 0x000fda000bf26070 */
[----:B------:R-:W-:-:S04]  /*1040*/  @P1 IADD3 R8, PT, PT, R8, 0x1, RZ ;  /* 0x0000000108081810 */ /* 0x000fc80007ffe0ff */
[----:B------:R-:W-:-:S04]  /*1050*/  SEL R9, R13, R8, !P0 ;  /* 0x000000080d097207 */ /* 0x000fc80004000000 */
[----:B------:R-:W-:-:S05]  /*1060*/  IADD3 R8, PT, PT, -R9, RZ, RZ ;  /* 0x000000ff09087210 */ /* 0x000fca0007ffe1ff */
[----:B------:R-:W-:Y:S02]  /*1070*/  IMAD R11, R8, UR5, R15 ;  /* 0x00000005080b7c24 */ /* 0x000fe4000f8e020f */
[----:B------:R-:W-:Y:S02]  /*1080*/  IMAD R8, R4, UR5, R9 ;  /* 0x0000000504087c24 */ /* 0x000fe4000f8e0209 */
[----:B------:R-:W-:-:S05]  /*1090*/  IMAD R19, R14, UR4, R11 ;  /* 0x000000040e137c24 */ /* 0x000fca000f8e020b */
[----:B------:R-:W-:-:S04]  /*10a0*/  VIMNMX R9, PT, PT, R8, R19, !PT ;  /* 0x0000001308097248 */ /* 0x000fc80007fe0100 */
[----:B--2---:R-:W-:-:S13]  /*10b0*/  ISETP.GE.AND P1, PT, R9, UR10, PT ;  /* 0x0000000a09007c0c */ /* 0x004fda000bf26270 */
[----:B------:R-:W-:Y:S05]  /*10c0*/  @P1 BRA `(.L_x_44) ;  /* 0x0000000000341947 */ /* 0x000fea0003800000 */
[----:B------:R-:W1:Y:S01]  /*10d0*/  LDC.64 R16, c[0x0][0x3a0] ;  /* 0x0000e800ff107b82 */ /* 0x000e620000000a00 */
[C---:B------:R-:W-:Y:S02]  /*10e0*/  IMAD R9, R8.reuse, UR10, R3 ;  /* 0x0000000a08097c24 */ /* 0x040fe4000f8e0203 */
[--C-:B------:R-:W-:Y:S02]  /*10f0*/  IMAD R11, R3, UR10, R19.reuse ;  /* 0x0000000a030b7c24 */ /* 0x100fe4000f8e0213 */
[----:B------:R-:W-:Y:S02]  /*1100*/  IMAD R19, R8, UR10, R19 ;  /* 0x0000000a08137c24 */ /* 0x000fe4000f8e0213 */
[----:B-1----:R-:W-:-:S04]  /*1110*/  IMAD.WIDE R8, R9, 0x4, R16 ;  /* 0x0000000409087825 */ /* 0x002fc800078e0210 */
[--C-:B------:R-:W-:Y:S02]  /*1120*/  IMAD.WIDE R10, R11, 0x4, R16.reuse ;  /* 0x000000040b0a7825 */ /* 0x100fe400078e0210 */
[----:B0-----:R-:W2:Y:S02]  /*1130*/  LDG.E R8, desc[UR14][R8.64] ;  /* 0x0000000e08087981 */ /* 0x001ea4000c1e1900 */
[----:B------:R-:W-:Y:S02]  /*1140*/  IMAD.WIDE R16, R19, 0x4, R16 ;  /* 0x0000000413107825 */ /* 0x000fe400078e0210 */
[----:B------:R-:W2:Y:S04]  /*1150*/  LDG.E R11, desc[UR14][R10.64] ;  /* 0x0000000e0a0b7981 */ /* 0x000ea8000c1e1900 */
[----:B------:R-:W3:Y:S01]  /*1160*/  LDG.E R18, desc[UR14][R16.64] ;  /* 0x0000000e10127981 */ /* 0x000ee2000c1e1900 */
[----:B--2---:R-:W-:-:S05]  /*1170*/  IMAD.IADD R19, R8, 0x1, R11 ;  /* 0x0000000108137824 */ /* 0x004fca00078e020b */
[----:B---3--:R-:W-:-:S13]  /*1180*/  ISETP.GE.AND P1, PT, R19, R18, PT ;  /* 0x000000121300720c */ /* 0x008fda0003f26270 */
[----:B------:R1:W-:Y:S02]  /*1190*/  @!P1 STG.E desc[UR14][R16.64], R19 ;  /* 0x0000001310009986 */ /* 0x0003e4000c10190e */
.L_x_44:
[----:B0-----:R-:W-:Y:S05]  /*11a0*/  BSYNC.RECONVERGENT B0 ;  /* 0x0000000000007941 */ /* 0x001fea0003800200 */
.L_x_43:
[----:B------:R-:W-:-:S09]  /*11b0*/  UISETP.NE.AND UP0, UPT, UR9, 0x1, UPT ;  /* 0x000000010900788c */ /* 0x000fd2000bf05270 */
[----:B------:R-:W-:Y:S05]  /*11c0*/  BRA.U !UP0, `(.L_x_32) ;  /* 0x0000000508087547 */ /* 0x000fea000b800000 */
[----:B------:R-:W-:Y:S01]  /*11d0*/  IADD3 R15, PT, PT, R15, UR12, RZ ;  /* 0x0000000c0f0f7c10 */ /* 0x000fe2000fffe0ff */
[----:B------:R-:W-:Y:S04]  /*11e0*/  BSSY.RECONVERGENT B0, `(.L_x_45) ;  /* 0x000001e000007945 */ /* 0x000fe80003800200 */
[----:B------:R-:W-:-:S05]  /*11f0*/  IMAD.HI.U32 R8, R12, R15, RZ ;  /* 0x0000000f0c087227 */ /* 0x000fca00078e00ff */
[----:B------:R-:W-:-:S05]  /*1200*/  IADD3 R10, PT, PT, -R8, RZ, RZ ;  /* 0x000000ff080a7210 */ /* 0x000fca0007ffe1ff */
[----:B------:R-:W-:-:S05]  /*1210*/  IMAD R9, R10, UR5, R15 ;  /* 0x000000050a097c24 */ /* 0x000fca000f8e020f */
[----:B------:R-:W-:-:S13]  /*1220*/  ISETP.GE.U32.AND P1, PT, R9, UR5, PT ;  /* 0x0000000509007c0c */ /* 0x000fda000bf26070 */
[----:B------:R-:W-:Y:S01]  /*1230*/  @P1 IADD3 R9, PT, PT, R9, -UR5, RZ ;  /* 0x8000000509091c10 */ /* 0x000fe2000fffe0ff */
[----:B------:R-:W-:-:S03]  /*1240*/  @P1 VIADD R8, R8, 0x1 ;  /* 0x0000000108081836 */ /* 0x000fc60000000000 */
[----:B------:R-:W-:-:S13]  /*1250*/  ISETP.GE.U32.AND P2, PT, R9, UR5, PT ;  /* 0x0000000509007c0c */ /* 0x000fda000bf46070 */
[----:B------:R-:W-:-:S04]  /*1260*/  @P2 IADD3 R8, PT, PT, R8, 0x1, RZ ;  /* 0x0000000108082810 */ /* 0x000fc80007ffe0ff */
[----:B------:R-:W-:-:S04]  /*1270*/  SEL R9, R13, R8, !P0 ;  /* 0x000000080d097207 */ /* 0x000fc80004000000 */
[----:B------:R-:W-:-:S05]  /*1280*/  IADD3 R8, PT, PT, -R9, RZ, RZ ;  /* 0x000000ff09087210 */ /* 0x000fca0007ffe1ff */
[----:B------:R-:W-:Y:S02]  /*1290*/  IMAD R11, R8, UR5, R15 ;  /* 0x00000005080b7c24 */ /* 0x000fe4000f8e020f */
[----:B------:R-:W-:Y:S02]  /*12a0*/  IMAD R8, R4, UR5, R9 ;  /* 0x0000000504087c24 */ /* 0x000fe4000f8e0209 */
[----:B-1----:R-:W-:-:S05]  /*12b0*/  IMAD R19, R14, UR4, R11 ;  /* 0x000000040e137c24 */ /* 0x002fca000f8e020b */
[----:B------:R-:W-:-:S04]  /*12c0*/  VIMNMX R9, PT, PT, R8, R19, !PT ;  /* 0x0000001308097248 */ /* 0x000fc80007fe0100 */
[----:B------:R-:W-:-:S13]  /*12d0*/  ISETP.GE.AND P1, PT, R9, UR10, PT ;  /* 0x0000000a09007c0c */ /* 0x000fda000bf26270 */
[----:B------:R-:W-:Y:S05]  /*12e0*/  @P1 BRA `(.L_x_46) ;  /* 0x0000000000341947 */ /* 0x000fea0003800000 */
[----:B------:R-:W0:Y:S01]  /*12f0*/  LDC.64 R16, c[0x0][0x3a0] ;  /* 0x0000e800ff107b82 */ /* 0x000e220000000a00 */
[C---:B------:R-:W-:Y:S02]  /*1300*/  IMAD R9, R8.reuse, UR10, R3 ;  /* 0x0000000a08097c24 */ /* 0x040fe4000f8e0203 */
[--C-:B------:R-:W-:Y:S02]  /*1310*/  IMAD R11, R3, UR10, R19.reuse ;  /* 0x0000000a030b7c24 */ /* 0x100fe4000f8e0213 */
[----:B------:R-:W-:Y:S02]  /*1320*/  IMAD R19, R8, UR10, R19 ;  /* 0x0000000a08137c24 */ /* 0x000fe4000f8e0213 */
[----:B0-----:R-:W-:-:S04]  /*1330*/  IMAD.WIDE R8, R9, 0x4, R16 ;  /* 0x0000000409087825 */ /* 0x001fc800078e0210 */
        /* <DEDUP_REMOVED lines=8> */
.L_x_46:
[----:B------:R-:W-:Y:S05]  /*13c0*/  BSYNC.RECONVERGENT B0 ;  /* 0x0000000000007941 */ /* 0x000fea0003800200 */
.L_x_45:
[----:B------:R-:W-:-:S09]  /*13d0*/  UISETP.NE.AND UP0, UPT, UR9, 0x2, UPT ;  /* 0x000000020900788c */ /* 0x000fd2000bf05270 */
[----:B------:R-:W-:Y:S05]  /*13e0*/  BRA.U !UP0, `(.L_x_32) ;  /* 0x0000000108807547 */ /* 0x000fea000b800000 */
[----:B------:R-:W-:Y:S01]  /*13f0*/  VIADD R15, R15, UR12 ;  /* 0x0000000c0f0f7c36 */ /* 0x000fe20008000000 */
[----:B------:R-:W-:Y:S03]  /*1400*/  BSSY.RECONVERGENT B0, `(.L_x_32) ;  /* 0x000001e000007945 */ /* 0x000fe60003800200 */
[----:B------:R-:W-:-:S05]  /*1410*/  IMAD.HI.U32 R12, R12, R15, RZ ;  /* 0x0000000f0c0c7227 */ /* 0x000fca00078e00ff */
[----:B------:R-:W-:-:S05]  /*1420*/  IADD3 R8, PT, PT, -R12, RZ, RZ ;  /* 0x000000ff0c087210 */ /* 0x000fca0007ffe1ff */
[----:B------:R-:W-:-:S05]  /*1430*/  IMAD R8, R8, UR5, R15 ;  /* 0x0000000508087c24 */ /* 0x000fca000f8e020f */
[----:B------:R-:W-:-:S13]  /*1440*/  ISETP.GE.U32.AND P1, PT, R8, UR5, PT ;  /* 0x0000000508007c0c */ /* 0x000fda000bf26070 */
[----:B------:R-:W-:Y:S02]  /*1450*/  @P1 IADD3 R8, PT, PT, R8, -UR5, RZ ;  /* 0x8000000508081c10 */ /* 0x000fe4000fffe0ff */
[----:B------:R-:W-:Y:S02]  /*1460*/  @P1 IADD3 R12, PT, PT, R12, 0x1, RZ ;  /* 0x000000010c0c1810 */ /* 0x000fe40007ffe0ff */
[----:B------:R-:W-:-:S13]  /*1470*/  ISETP.GE.U32.AND P2, PT, R8, UR5, PT ;  /* 0x0000000508007c0c */ /* 0x000fda000bf46070 */
[----:B------:R-:W-:-:S05]  /*1480*/  @P2 VIADD R12, R12, 0x1 ;  /* 0x000000010c0c2836 */ /* 0x000fca0000000000 */
[----:B------:R-:W-:-:S04]  /*1490*/  SEL R13, R13, R12, !P0 ;  /* 0x0000000c0d0d7207 */ /* 0x000fc80004000000 */
[----:B------:R-:W-:Y:S01]  /*14a0*/  IADD3 R8, PT, PT, -R13, RZ, RZ ;  /* 0x000000ff0d087210 */ /* 0x000fe20007ffe1ff */
[----:B------:R-:W-:-:S04]  /*14b0*/  IMAD R10, R4, UR5, R13 ;  /* 0x00000005040a7c24 */ /* 0x000fc8000f8e020d */
[----:B------:R-:W-:-:S04]  /*14c0*/  IMAD R15, R8, UR5, R15 ;  /* 0x00000005080f7c24 */ /* 0x000fc8000f8e020f */
[----:B------:R-:W-:-:S05]  /*14d0*/  IMAD R15, R14, UR4, R15 ;  /* 0x000000040e0f7c24 */ /* 0x000fca000f8e020f */
[----:B------:R-:W-:-:S04]  /*14e0*/  VIMNMX R8, PT, PT, R10, R15, !PT ;  /* 0x0000000f0a087248 */ /* 0x000fc80007fe0100 */
[----:B------:R-:W-:-:S13]  /*14f0*/  ISETP.GE.AND P0, PT, R8, UR10, PT ;  /* 0x0000000a08007c0c */ /* 0x000fda000bf06270 */
[----:B------:R-:W-:Y:S05]  /*1500*/  @P0 BRA `(.L_x_47) ;  /* 0x0000000000340947 */ /* 0x000fea0003800000 */
[----:B------:R-:W1:Y:S01]  /*1510*/  LDC.64 R8, c[0x0][0x3a0] ;  /* 0x0000e800ff087b82 */ /* 0x000e620000000a00 */
[C---:B------:R-:W-:Y:S02]  /*1520*/  IMAD R11, R10.reuse, UR10, R3 ;  /* 0x0000000a0a0b7c24 */ /* 0x040fe4000f8e0203 */
[--C-:B------:R-:W-:Y:S02]  /*1530*/  IMAD R13, R3, UR10, R15.reuse ;  /* 0x0000000a030d7c24 */ /* 0x100fe4000f8e020f */
[----:B------:R-:W-:Y:S02]  /*1540*/  IMAD R15, R10, UR10, R15 ;  /* 0x0000000a0a0f7c24 */ /* 0x000fe4000f8e020f */
[----:B-1----:R-:W-:-:S04]  /*1550*/  IMAD.WIDE R10, R11, 0x4, R8 ;  /* 0x000000040b0a7825 */ /* 0x002fc800078e0208 */
        /* <DEDUP_REMOVED lines=8> */
.L_x_47:
[----:B------:R-:W-:Y:S05]  /*15e0*/  BSYNC.RECONVERGENT B0 ;  /* 0x0000000000007941 */ /* 0x000fea0003800200 */
.L_x_32:
[----:B------:R-:W-:Y:S01]  /*15f0*/  IADD3 R3, PT, PT, R3, 0x1, RZ ;  /* 0x0000000103037810 */ /* 0x000fe20007ffe0ff */
[----:B------:R-:W-:Y:S03]  /*1600*/  BAR.SYNC.DEFER_BLOCKING 0x0 ;  /* 0x0000000000007b1d */ /* 0x000fe60000010000 */
[----:B------:R-:W-:-:S13]  /*1610*/  ISETP.GE.AND P0, PT, R3, R2, PT ;  /* 0x000000020300720c */ /* 0x000fda0003f06270 */
[----:B------:R-:W-:Y:S05]  /*1620*/  @!P0 BRA `(.L_x_48) ;  /* 0xffffffec00848947 */ /* 0x000fea000383ffff */
[----:B0-----:R-:W-:Y:S05]  /*1630*/  EXIT ;  /* 0x000000000000794d */ /* 0x001fea0003800000 */
.L_x_49:
        /* <DEDUP_REMOVED lines=12> */
.L_x_53:


//--------------------- .nv.shared._Z13p3_cal_kerneliiiiPii --------------------------
	.section	.nv.shared._Z13p3_cal_kerneliiiiPii,"aw",@nobits
	.sectionflags	@""
	.align	16
.nv.shared._Z13p3_cal_kerneliiiiPii:
	.zero		33792


//--------------------- .nv.shared.reserved.0     --------------------------
	.section	.nv.shared.reserved.0,"aw",@nobits
	.weak		__nv_reservedSMEM_offset_0_alias
	.size		__nv_reservedSMEM_offset_0_alias, 0, 64
	.other		__nv_reservedSMEM_offset_0_alias,@"STO_CUDA_RESERVED_SHARED STV_DEFAULT"
__nv_reservedSMEM_offset_0_alias:
	.zero		0
	.zero		64


//--------------------- .nv.shared._Z13p2_cal_kerneliiiPii --------------------------
	.section	.nv.shared._Z13p2_cal_kerneliiiPii,"aw",@nobits
	.sectionflags	@""
	.align	16
	.zero		1024


//--------------------- .nv.shared._Z13p1_cal_kerneliiiiiiiPii --------------------------
	.section	.nv.shared._Z13p1_cal_kerneliiiiiiiPii,"aw",@nobits
	.sectionflags	@""
	.align	16
	.zero		1024


//--------------------- .nv.shared._Z10cal_kerneliiiiiiiPi --------------------------
	.section	.nv.shared._Z10cal_kerneliiiiiiiPi,"aw",@nobits
	.sectionflags	@""
	.align	16
	.zero		1024


//--------------------- .nv.constant0._Z13p3_cal_kerneliiiiPii --------------------------
	.section	.nv.constant0._Z13p3_cal_kerneliiiiPii,"a",@progbits
	.sectionflags	@""
	.align	4
.nv.constant0._Z13p3_cal_kerneliiiiPii:
	.zero		924


//--------------------- .nv.constant0._Z13p2_cal_kerneliiiPii --------------------------
	.section	.nv.constant0._Z13p2_cal_kerneliiiPii,"a",@progbits
	.sectionflags	@""
	.align	4
.nv.constant0._Z13p2_cal_kerneliiiPii:
	.zero		924


//--------------------- .nv.constant0._Z13p1_cal_kerneliiiiiiiPii --------------------------
	.section	.nv.constant0._Z13p1_cal_kerneliiiiiiiPii,"a",@progbits
	.sectionflags	@""
	.align	4
.nv.constant0._Z13p1_cal_kerneliiiiiiiPii:
	.zero		940


//--------------------- .nv.constant0._Z10cal_kerneliiiiiiiPi --------------------------
	.section	.nv.constant0._Z10cal_kerneliiiiiiiPi,"a",@progbits
	.sectionflags	@""
	.align	4
.nv.constant0._Z10cal_kerneliiiiiiiPi:
	.zero		936


//--------------------- SYMBOLS --------------------------

	.type		.nv.reservedSmem.offset0,@object
	.size		.nv.reservedSmem.offset0,0x4
	.type		.nv.reservedSmem.cap,@object
	.size		.nv.reservedSmem.cap,0x4
